	.target	sm_90a

	.elftype	@"ET_EXEC"


//--------------------- .note.nv.tkinfo           --------------------------
	.section	.note.nv.tkinfo,"",@"SHT_NOTE"
	.sectionflags	@"SHF_NOTE_NV_TKINFO"
	.tkinfo
        /*0018*/ 	.word	0x00000002
        /*0030*/ 	.string	""
        /*0030*/ 	.string	"ptxas"
        /*0030*/ 	.string	"Cuda compilation tools, release 13.0, V13.0.88"
        /*0030*/ 	.string	"Build cuda_13.0.r13.0/compiler.36424714_0"
        /*0030*/ 	.string	"-arch sm_90a -m 64 "



//--------------------- .note.nv.cuinfo           --------------------------
	.section	.note.nv.cuinfo,"",@"SHT_NOTE"
	.sectionflags	@"SHF_NOTE_NV_CUINFO"
        /*0018*/ 	.short	0x0002
        /*001a*/ 	.short	0x005a
        /*001c*/ 	.short	0x0082
	.zero		2


//--------------------- .nv.info                  --------------------------
	.section	.nv.info,"",@"SHT_CUDA_INFO"
	.align	4


	//----- nvinfo : EIATTR_REGCOUNT
	.align		4
        /*0000*/ 	.byte	0x04, 0x2f
        /*0002*/ 	.short	(.L_16 - .L_15)
	.align		4
.L_15:
        /*0004*/ 	.word	index@(_ZN7cutlass13device_kernelINS_4gemm6kernel13GemmUniversalIN4cute5tupleIJiiiiEEENS1_10collective13CollectiveMmaINS1_39MainloopSm90TmaGmmaRmemAWarpSpecializedILi4ENS5_IJNS4_1CILi1EEESB_SB_EEENS1_35KernelTmaWarpSpecializedCooperativeEEENS5_IJNSA_ILi128EEENSA_ILi256EEESF_EEEaNS5_IJlSB_lEEEaNS5_IJSB_llEEENS4_8TiledMMAINS4_8MMA_AtomIJNS4_4SM904GMMA27MMA_64x256x32_S32S8S8_RS_TNEEEENS4_6LayoutINS5_IJNSA_ILi2EEESB_SB_EEENS5_IJSB_NSA_ILi0EEEST_EEEEENS5_IJNS4_10UnderscoreESW_SW_EEEEENS4_13SM90_TMA_LOADENS4_14ComposedLayoutINS4_7SwizzleILi3ELi4ELi3EEENS4_18smem_ptr_flag_bitsILi8EEENSQ_INS5_IJNSA_ILi8EEESF_EEENS5_IJSF_SB_EEEEEEEvNS4_8identityESZ_NS10_IS12_S14_NSQ_INS5_IJSF_S15_EEENS5_IJSB_SF_EEEEEEENS4_9Copy_AtomIJNS4_39AutoVectorizingCopyWithAssumedAlignmentILi128EEEaEEES1A_EENS_8epilogue10collective6detail29Sm90TmaWarpSpecializedAdapterINS1L_15DefaultEpilogueIaSI_SI_NS1K_6thread17LinearCombinationIaLi1EiiLNS1P_9ScaleType4KindE0ELNS_15FloatRoundStyleE2EaEENS1_15EpilogueDefaultEEEEEvvEEEEvNT_6ParamsE)
        /*0008*/ 	.word	0x000000a8


	//----- nvinfo : EIATTR_FRAME_SIZE
	.align		4
.L_16:
        /*000c*/ 	.byte	0x04, 0x11
        /*000e*/ 	.short	(.L_18 - .L_17)
	.align		4
.L_17:
        /*0010*/ 	.word	index@(_ZN7cutlass13device_kernelINS_4gemm6kernel13GemmUniversalIN4cute5tupleIJiiiiEEENS1_10collective13CollectiveMmaINS1_39MainloopSm90TmaGmmaRmemAWarpSpecializedILi4ENS5_IJNS4_1CILi1EEESB_SB_EEENS1_35KernelTmaWarpSpecializedCooperativeEEENS5_IJNSA_ILi128EEENSA_ILi256EEESF_EEEaNS5_IJlSB_lEEEaNS5_IJSB_llEEENS4_8TiledMMAINS4_8MMA_AtomIJNS4_4SM904GMMA27MMA_64x256x32_S32S8S8_RS_TNEEEENS4_6LayoutINS5_IJNSA_ILi2EEESB_SB_EEENS5_IJSB_NSA_ILi0EEEST_EEEEENS5_IJNS4_10UnderscoreESW_SW_EEEEENS4_13SM90_TMA_LOADENS4_14ComposedLayoutINS4_7SwizzleILi3ELi4ELi3EEENS4_18smem_ptr_flag_bitsILi8EEENSQ_INS5_IJNSA_ILi8EEESF_EEENS5_IJSF_SB_EEEEEEEvNS4_8identityESZ_NS10_IS12_S14_NSQ_INS5_IJSF_S15_EEENS5_IJSB_SF_EEEEEEENS4_9Copy_AtomIJNS4_39AutoVectorizingCopyWithAssumedAlignmentILi128EEEaEEES1A_EENS_8epilogue10collective6detail29Sm90TmaWarpSpecializedAdapterINS1L_15DefaultEpilogueIaSI_SI_NS1K_6thread17LinearCombinationIaLi1EiiLNS1P_9ScaleType4KindE0ELNS_15FloatRoundStyleE2EaEENS1_15EpilogueDefaultEEEEEvvEEEEvNT_6ParamsE)
        /*0014*/ 	.word	0x00000000


	//----- nvinfo : EIATTR_MIN_STACK_SIZE
	.align		4
.L_18:
        /*0018*/ 	.byte	0x04, 0x12
        /*001a*/ 	.short	(.L_20 - .L_19)
	.align		4
.L_19:
        /*001c*/ 	.word	index@(_ZN7cutlass13device_kernelINS_4gemm6kernel13GemmUniversalIN4cute5tupleIJiiiiEEENS1_10collective13CollectiveMmaINS1_39MainloopSm90TmaGmmaRmemAWarpSpecializedILi4ENS5_IJNS4_1CILi1EEESB_SB_EEENS1_35KernelTmaWarpSpecializedCooperativeEEENS5_IJNSA_ILi128EEENSA_ILi256EEESF_EEEaNS5_IJlSB_lEEEaNS5_IJSB_llEEENS4_8TiledMMAINS4_8MMA_AtomIJNS4_4SM904GMMA27MMA_64x256x32_S32S8S8_RS_TNEEEENS4_6LayoutINS5_IJNSA_ILi2EEESB_SB_EEENS5_IJSB_NSA_ILi0EEEST_EEEEENS5_IJNS4_10UnderscoreESW_SW_EEEEENS4_13SM90_TMA_LOADENS4_14ComposedLayoutINS4_7SwizzleILi3ELi4ELi3EEENS4_18smem_ptr_flag_bitsILi8EEENSQ_INS5_IJNSA_ILi8EEESF_EEENS5_IJSF_SB_EEEEEEEvNS4_8identityESZ_NS10_IS12_S14_NSQ_INS5_IJSF_S15_EEENS5_IJSB_SF_EEEEEEENS4_9Copy_AtomIJNS4_39AutoVectorizingCopyWithAssumedAlignmentILi128EEEaEEES1A_EENS_8epilogue10collective6detail29Sm90TmaWarpSpecializedAdapterINS1L_15DefaultEpilogueIaSI_SI_NS1K_6thread17LinearCombinationIaLi1EiiLNS1P_9ScaleType4KindE0ELNS_15FloatRoundStyleE2EaEENS1_15EpilogueDefaultEEEEEvvEEEEvNT_6ParamsE)
        /*0020*/ 	.word	0x00000000
.L_20:


//--------------------- .nv.compat                --------------------------
	.section	.nv.compat,"",@"SHT_CUDA_COMPAT_INFO"
	.align	4
        /*0000*/ 	.byte	0x02, 0x09, 0x01, 0x00, 0x02, 0x02, 0x04, 0x00, 0x02, 0x05, 0x05, 0x00, 0x03, 0x07, 0x01, 0x01
        /*0010*/ 	.byte	0x02, 0x03, 0x01, 0x00, 0x02, 0x06, 0x01, 0x00, 0x04, 0x0b, 0x08, 0x00, 0x00, 0x00, 0x00, 0x00
        /*0020*/ 	.byte	0x00, 0x00, 0x00, 0x00


//--------------------- .nv.info._ZN7cutlass13device_kernelINS_4gemm6kernel13GemmUniversalIN4cute5tupleIJiiiiEEENS1_10collective13CollectiveMmaINS1_39MainloopSm90TmaGmmaRmemAWarpSpecializedILi4ENS5_IJNS4_1CILi1EEESB_SB_EEENS1_35KernelTmaWarpSpecializedCooperativeEEENS5_IJNSA_ILi128EEENSA_ILi256EEESF_EEEaNS5_IJlSB_lEEEaNS5_IJSB_llEEENS4_8TiledMMAINS4_8MMA_AtomIJNS4_4SM904GMMA27MMA_64x256x32_S32S8S8_RS_TNEEEENS4_6LayoutINS5_IJNSA_ILi2EEESB_SB_EEENS5_IJSB_NSA_ILi0EEEST_EEEEENS5_IJNS4_10UnderscoreESW_SW_EEEEENS4_13SM90_TMA_LOADENS4_14ComposedLayoutINS4_7SwizzleILi3ELi4ELi3EEENS4_18smem_ptr_flag_bitsILi8EEENSQ_INS5_IJNSA_ILi8EEESF_EEENS5_IJSF_SB_EEEEEEEvNS4_8identityESZ_NS10_IS12_S14_NSQ_INS5_IJSF_S15_EEENS5_IJSB_SF_EEEEEEENS4_9Copy_AtomIJNS4_39AutoVectorizingCopyWithAssumedAlignmentILi128EEEaEEES1A_EENS_8epilogue10collective6detail29Sm90TmaWarpSpecializedAdapterINS1L_15DefaultEpilogueIaSI_SI_NS1K_6thread17LinearCombinationIaLi1EiiLNS1P_9ScaleType4KindE0ELNS_15FloatRoundStyleE2EaEENS1_15EpilogueDefaultEEEEEvvEEEEvNT_6ParamsE --------------------------
	.section	.nv.info._ZN7cutlass13device_kernelINS_4gemm6kernel13GemmUniversalIN4cute5tupleIJiiiiEEENS1_10collective13CollectiveMmaINS1_39MainloopSm90TmaGmmaRmemAWarpSpecializedILi4ENS5_IJNS4_1CILi1EEESB_SB_EEENS1_35KernelTmaWarpSpecializedCooperativeEEENS5_IJNSA_ILi128EEENSA_ILi256EEESF_EEEaNS5_IJlSB_lEEEaNS5_IJSB_llEEENS4_8TiledMMAINS4_8MMA_AtomIJNS4_4SM904GMMA27MMA_64x256x32_S32S8S8_RS_TNEEEENS4_6LayoutINS5_IJNSA_ILi2EEESB_SB_EEENS5_IJSB_NSA_ILi0EEEST_EEEEENS5_IJNS4_10UnderscoreESW_SW_EEEEENS4_13SM90_TMA_LOADENS4_14ComposedLayoutINS4_7SwizzleILi3ELi4ELi3EEENS4_18smem_ptr_flag_bitsILi8EEENSQ_INS5_IJNSA_ILi8EEESF_EEENS5_IJSF_SB_EEEEEEEvNS4_8identityESZ_NS10_IS12_S14_NSQ_INS5_IJSF_S15_EEENS5_IJSB_SF_EEEEEEENS4_9Copy_AtomIJNS4_39AutoVectorizingCopyWithAssumedAlignmentILi128EEEaEEES1A_EENS_8epilogue10collective6detail29Sm90TmaWarpSpecializedAdapterINS1L_15DefaultEpilogueIaSI_SI_NS1K_6thread17LinearCombinationIaLi1EiiLNS1P_9ScaleType4KindE0ELNS_15FloatRoundStyleE2EaEENS1_15EpilogueDefaultEEEEEvvEEEEvNT_6ParamsE,"",@"SHT_CUDA_INFO"
	.sectionflags	@""
	.align	4


	//----- nvinfo : EIATTR_CUDA_API_VERSION
	.align		4
        /*0000*/ 	.byte	0x04, 0x37
        /*0002*/ 	.short	(.L_22 - .L_21)
.L_21:
        /*0004*/ 	.word	0x00000082


	//----- nvinfo : EIATTR_KPARAM_INFO
	.align		4
.L_22:
        /*0008*/ 	.byte	0x04, 0x17
        /*000a*/ 	.short	(.L_24 - .L_23)
.L_23:
        /*000c*/ 	.word	0x00000000
        /*0010*/ 	.short	0x0000
        /*0012*/ 	.short	0x0070
        /*0014*/ 	.byte	0x00, 0xf0, 0x01, 0x10


	//----- nvinfo : EIATTR_SPARSE_MMA_MASK
	.align		4
.L_24:
        /*0018*/ 	.byte	0x03, 0x50
        /*001a*/ 	.short	0x0000


	//----- nvinfo : EIATTR_MAXREG_COUNT
	.align		4
        /*001c*/ 	.byte	0x03, 0x1b
        /*001e*/ 	.short	0x00a8


	//----- nvinfo : EIATTR_NUM_BARRIERS
	.align		4
        /*0020*/ 	.byte	0x02, 0x4c
        /*0022*/ 	.byte	0x01
	.zero		1


	//----- nvinfo : EIATTR_EXTERNS
	.align		4
        /*0024*/ 	.byte	0x04, 0x0f
        /*0026*/ 	.short	(.L_26 - .L_25)


	//   ....[0]....
	.align		4
.L_25:
        /*0028*/ 	.word	index@(__assertfail)


	//----- nvinfo : EIATTR_MERCURY_ISA_VERSION
	.align		4
.L_26:
        /*002c*/ 	.byte	0x03, 0x5f
        /*002e*/ 	.short	0x0101


	//----- nvinfo : EIATTR_INT_WARP_WIDE_INSTR_OFFSETS
	.align		4
        /*0030*/ 	.byte	0x04, 0x31
        /*0032*/ 	.short	(.L_28 - .L_27)


	//   ....[0]....
.L_27:
        /*0034*/ 	.word	0x000003b0


	//   ....[1]....
        /*0038*/ 	.word	0x000003e0


	//   ....[2]....
        /*003c*/ 	.word	0x000004c0


	//----- nvinfo : EIATTR_COOP_GROUP_MASK_REGIDS
	.align		4
.L_28:
        /*0040*/ 	.byte	0x04, 0x29
        /*0042*/ 	.short	(.L_30 - .L_29)


	//   ....[0]....
.L_29:
        /*0044*/ 	.word	0xffffffff


	//   ....[1]....
        /*0048*/ 	.word	0xffffffff


	//   ....[2]....
        /*004c*/ 	.word	0xffffffff


	//   ....[3]....
        /*0050*/ 	.word	0xffffffff


	//   ....[4]....
        /*0054*/ 	.word	0x0500000f


	//----- nvinfo : EIATTR_COOP_GROUP_INSTR_OFFSETS
	.align		4
.L_30:
        /*0058*/ 	.byte	0x04, 0x28
        /*005a*/ 	.short	(.L_32 - .L_31)


	//   ....[0]....
.L_31:
        /*005c*/ 	.word	0x00000060


	//   ....[1]....
        /*0060*/ 	.word	0x00000070


	//   ....[2]....
        /*0064*/ 	.word	0x00000130


	//   ....[3]....
        /*0068*/ 	.word	0x000002c0


	//   ....[4]....
        /*006c*/ 	.word	0x0000bbb0


	//----- nvinfo : EIATTR_REG_RECONFIG
	.align		4
.L_32:
        /*0070*/ 	.byte	0x01, 0x54
	.zero		2


	//----- nvinfo : EIATTR_SYSCALL_OFFSETS
	.align		4
        /*0074*/ 	.byte	0x04, 0x46
        /*0076*/ 	.short	(.L_34 - .L_33)


	//   ....[0]....
.L_33:
        /*0078*/ 	.word	0x00001070


	//   ....[1]....
        /*007c*/ 	.word	0x000011d0


	//   ....[2]....
        /*0080*/ 	.word	0x000012c0


	//   ....[3]....
        /*0084*/ 	.word	0x0000ac80


	//   ....[4]....
        /*0088*/ 	.word	0x0000adb0


	//----- nvinfo : EIATTR_MBARRIER_INSTR_OFFSETS
	.align		4
.L_34:
        /*008c*/ 	.byte	0x04, 0x39
        /*008e*/ 	.short	(.L_36 - .L_35)


	//   ....[0]....
.L_35:
        /*0090*/ 	.word	0x00000230
        /*0094*/ 	.word	0x000000ff
        /*0098*/ 	.word	0x00000000
        /*009c*/ 	.short	0x0100
        /*009e*/ 	.byte	0x08
	.zero		1


	//   ....[1]....
        /*00a0*/ 	.word	0x00000240
        /*00a4*/ 	.word	0x000000ff
        /*00a8*/ 	.word	0x00000020
        /*00ac*/ 	.short	0x0100
        /*00ae*/ 	.byte	0x08
	.zero		1


	//   ....[2]....
        /*00b0*/ 	.word	0x00000250
        /*00b4*/ 	.word	0x000000ff
        /*00b8*/ 	.word	0x00000008
        /*00bc*/ 	.short	0x0100
        /*00be*/ 	.byte	0x08
	.zero		1


	//   ....[3]....
        /*00c0*/ 	.word	0x00000260
        /*00c4*/ 	.word	0x000000ff
        /*00c8*/ 	.word	0x00000028
        /*00cc*/ 	.short	0x0100
        /*00ce*/ 	.byte	0x08
	.zero		1


	//   ....[4]....
        /*00d0*/ 	.word	0x00000270
        /*00d4*/ 	.word	0x000000ff
        /*00d8*/ 	.word	0x00000010
        /*00dc*/ 	.short	0x0100
        /*00de*/ 	.byte	0x08
	.zero		1


	//   ....[5]....
        /*00e0*/ 	.word	0x00000280
        /*00e4*/ 	.word	0x000000ff
        /*00e8*/ 	.word	0x00000030
        /*00ec*/ 	.short	0x0100
        /*00ee*/ 	.byte	0x08
	.zero		1


	//   ....[6]....
        /*00f0*/ 	.word	0x00000290
        /*00f4*/ 	.word	0x000000ff
        /*00f8*/ 	.word	0x00000018
        /*00fc*/ 	.short	0x0100
        /*00fe*/ 	.byte	0x08
	.zero		1


	//   ....[7]....
        /*0100*/ 	.word	0x000002a0
        /*0104*/ 	.word	0x000000ff
        /*0108*/ 	.word	0x00000038
        /*010c*/ 	.short	0x0100
        /*010e*/ 	.byte	0x08
	.zero		1


	//   ....[8]....
        /*0110*/ 	.word	0x00000530
        /*0114*/ 	.word	0x000000ff
        /*0118*/ 	.word	0x00000050
        /*011c*/ 	.short	0x0100
        /*011e*/ 	.byte	0x06
	.zero		1


	//   ....[9]....
        /*0120*/ 	.word	0x00000590
        /*0124*/ 	.word	0x000000ff
        /*0128*/ 	.word	0x00000058
        /*012c*/ 	.short	0x0100
        /*012e*/ 	.byte	0x06
	.zero		1


	//   ....[10]....
        /*0130*/ 	.word	0x000013d0
        /*0134*/ 	.word	0x00000004
        /*0138*/ 	.word	0x00000000
        /*013c*/ 	.short	0x010a
        /*013e*/ 	.byte	0x3f
	.zero		1


	//   ....[11]....
        /*0140*/ 	.word	0x00001410
        /*0144*/ 	.word	0x00000004
        /*0148*/ 	.word	0x00000000
        /*014c*/ 	.short	0x010a
        /*014e*/ 	.byte	0x3f
	.zero		1


	//   ....[12]....
        /*0150*/ 	.word	0x00001620
        /*0154*/ 	.word	0x00000007
        /*0158*/ 	.word	0x00000000
        /*015c*/ 	.short	0x010a
        /*015e*/ 	.byte	0x3f
	.zero		1


	//   ....[13]....
        /*0160*/ 	.word	0x00001fd0
        /*0164*/ 	.word	0x00000007
        /*0168*/ 	.word	0x00000000
        /*016c*/ 	.short	0x010a
        /*016e*/ 	.byte	0x3f
	.zero		1


	//   ....[14]....
        /*0170*/ 	.word	0x000023a0
        /*0174*/ 	.word	0x0000000a
        /*0178*/ 	.word	0x00000000
        /*017c*/ 	.short	0x010a
        /*017e*/ 	.byte	0x3f
	.zero		1


	//   ....[15]....
        /*0180*/ 	.word	0x00002850
        /*0184*/ 	.word	0x0000000b
        /*0188*/ 	.word	0x00000000
        /*018c*/ 	.short	0x0101
        /*018e*/ 	.byte	0x3f
	.zero		1


	//   ....[16]....
        /*0190*/ 	.word	0x00002b40
        /*0194*/ 	.word	0x0000000a
        /*0198*/ 	.word	0x00000000
        /*019c*/ 	.short	0x010a
        /*019e*/ 	.byte	0x3f
	.zero		1


	//   ....[17]....
        /*01a0*/ 	.word	0x00003310
        /*01a4*/ 	.word	0x00000007
        /*01a8*/ 	.word	0x00000000
        /*01ac*/ 	.short	0x0101
        /*01ae*/ 	.byte	0x3f
	.zero		1


	//   ....[18]....
        /*01b0*/ 	.word	0x00003670
        /*01b4*/ 	.word	0x00000000
        /*01b8*/ 	.word	0x00000000
        /*01bc*/ 	.short	0x0101
        /*01be*/ 	.byte	0x3f
	.zero		1


	//   ....[19]....
        /*01c0*/ 	.word	0x0000ae80
        /*01c4*/ 	.word	0x00000007
        /*01c8*/ 	.word	0x00000020
        /*01cc*/ 	.short	0x010a
        /*01ce*/ 	.byte	0x3f
	.zero		1


	//   ....[20]....
        /*01d0*/ 	.word	0x0000b270
        /*01d4*/ 	.word	0x00000003
        /*01d8*/ 	.word	0x00000058
        /*01dc*/ 	.short	0x0101
        /*01de*/ 	.byte	0x3f
	.zero		1


	//   ....[21]....
        /*01e0*/ 	.word	0x0000b970
        /*01e4*/ 	.word	0x00000005
        /*01e8*/ 	.word	0x00000000
        /*01ec*/ 	.short	0x010a
        /*01ee*/ 	.byte	0x3f
	.zero		1


	//   ....[22]....
        /*01f0*/ 	.word	0x0000b9f0
        /*01f4*/ 	.word	0x00000007
        /*01f8*/ 	.word	0x00000000
        /*01fc*/ 	.short	0x010a
        /*01fe*/ 	.byte	0x3f
	.zero		1


	//   ....[23]....
        /*0200*/ 	.word	0x0000ba80
        /*0204*/ 	.word	0x00000006
        /*0208*/ 	.word	0x00000000
        /*020c*/ 	.short	0x010a
        /*020e*/ 	.byte	0x3f
	.zero		1


	//   ....[24]....
        /*0210*/ 	.word	0x0000bb10
        /*0214*/ 	.word	0x00000003
        /*0218*/ 	.word	0x00000000
        /*021c*/ 	.short	0x010a
        /*021e*/ 	.byte	0x3f
	.zero		1


	//   ....[25]....
        /*0220*/ 	.word	0x0000bbe0
        /*0224*/ 	.word	0x00000004
        /*0228*/ 	.word	0x00000000
        /*022c*/ 	.short	0x010a
        /*022e*/ 	.byte	0x3f
	.zero		1


	//   ....[26]....
        /*0230*/ 	.word	0x0000bc30
        /*0234*/ 	.word	0x00000007
        /*0238*/ 	.word	0x00000000
        /*023c*/ 	.short	0x010a
        /*023e*/ 	.byte	0x3f
	.zero		1


	//   ....[27]....
        /*0240*/ 	.word	0x0000bc80
        /*0244*/ 	.word	0x0000000a
        /*0248*/ 	.word	0x00000000
        /*024c*/ 	.short	0x010a
        /*024e*/ 	.byte	0x3f
	.zero		1


	//   ....[28]....
        /*0250*/ 	.word	0x0000bd50
        /*0254*/ 	.word	0x00000007
        /*0258*/ 	.word	0x00000020
        /*025c*/ 	.short	0x010a
        /*025e*/ 	.byte	0x3f
	.zero		1


	//   ....[29]....
        /*0260*/ 	.word	0x0000be20
        /*0264*/ 	.word	0x00000005
        /*0268*/ 	.word	0x00000000
        /*026c*/ 	.short	0x010a
        /*026e*/ 	.byte	0x3f
	.zero		1


	//   ....[30]....
        /*0270*/ 	.word	0x0000be70
        /*0274*/ 	.word	0x00000007
        /*0278*/ 	.word	0x00000000
        /*027c*/ 	.short	0x010a
        /*027e*/ 	.byte	0x3f
	.zero		1


	//   ....[31]....
        /*0280*/ 	.word	0x0000bec0
        /*0284*/ 	.word	0x00000006
        /*0288*/ 	.word	0x00000000
        /*028c*/ 	.short	0x010a
        /*028e*/ 	.byte	0x3f
	.zero		1


	//----- nvinfo : EIATTR_NUM_MBARRIERS
	.align		4
.L_36:
        /*0290*/ 	.byte	0x03, 0x38
        /*0292*/ 	.short	0x000a


	//----- nvinfo : EIATTR_EXIT_INSTR_OFFSETS
	.align		4
        /*0294*/ 	.byte	0x04, 0x1c
        /*0296*/ 	.short	(.L_38 - .L_37)


	//   ....[0]....
.L_37:
        /*0298*/ 	.word	0x000005e0


	//   ....[1]....
        /*029c*/ 	.word	0x00000ea0


	//   ....[2]....
        /*02a0*/ 	.word	0x0000a270


	//   ....[3]....
        /*02a4*/ 	.word	0x0000a890


	//   ....[4]....
        /*02a8*/ 	.word	0x0000bb60


	//----- nvinfo : EIATTR_MAX_THREADS
	.align		4
.L_38:
        /*02ac*/ 	.byte	0x04, 0x05
        /*02ae*/ 	.short	(.L_40 - .L_39)
.L_39:
        /*02b0*/ 	.word	0x00000180
        /*02b4*/ 	.word	0x00000001
        /*02b8*/ 	.word	0x00000001


	//----- nvinfo : EIATTR_CRS_STACK_SIZE
	.align		4
.L_40:
        /*02bc*/ 	.byte	0x04, 0x1e
        /*02be*/ 	.short	(.L_42 - .L_41)
.L_41:
        /*02c0*/ 	.word	0x00000000


	//----- nvinfo : EIATTR_CBANK_PARAM_SIZE
	.align		4
.L_42:
        /*02c4*/ 	.byte	0x03, 0x19
        /*02c6*/ 	.short	0x0470


	//----- nvinfo : EIATTR_PARAM_CBANK
	.align		4
        /*02c8*/ 	.byte	0x04, 0x0a
        /*02ca*/ 	.short	(.L_44 - .L_43)
	.align		4
.L_43:
        /*02cc*/ 	.word	index@(.nv.constant0._ZN7cutlass13device_kernelINS_4gemm6kernel13GemmUniversalIN4cute5tupleIJiiiiEEENS1_10collective13CollectiveMmaINS1_39MainloopSm90TmaGmmaRmemAWarpSpecializedILi4ENS5_IJNS4_1CILi1EEESB_SB_EEENS1_35KernelTmaWarpSpecializedCooperativeEEENS5_IJNSA_ILi128EEENSA_ILi256EEESF_EEEaNS5_IJlSB_lEEEaNS5_IJSB_llEEENS4_8TiledMMAINS4_8MMA_AtomIJNS4_4SM904GMMA27MMA_64x256x32_S32S8S8_RS_TNEEEENS4_6LayoutINS5_IJNSA_ILi2EEESB_SB_EEENS5_IJSB_NSA_ILi0EEEST_EEEEENS5_IJNS4_10UnderscoreESW_SW_EEEEENS4_13SM90_TMA_LOADENS4_14ComposedLayoutINS4_7SwizzleILi3ELi4ELi3EEENS4_18smem_ptr_flag_bitsILi8EEENSQ_INS5_IJNSA_ILi8EEESF_EEENS5_IJSF_SB_EEEEEEEvNS4_8identityESZ_NS10_IS12_S14_NSQ_INS5_IJSF_S15_EEENS5_IJSB_SF_EEEEEEENS4_9Copy_AtomIJNS4_39AutoVectorizingCopyWithAssumedAlignmentILi128EEEaEEES1A_EENS_8epilogue10collective6detail29Sm90TmaWarpSpecializedAdapterINS1L_15DefaultEpilogueIaSI_SI_NS1K_6thread17LinearCombinationIaLi1EiiLNS1P_9ScaleType4KindE0ELNS_15FloatRoundStyleE2EaEENS1_15EpilogueDefaultEEEEEvvEEEEvNT_6ParamsE)
        /*02d0*/ 	.short	0x0210
        /*02d2*/ 	.short	0x0470


	//----- nvinfo : EIATTR_SW_WAR
	.align		4
.L_44:
        /*02d4*/ 	.byte	0x04, 0x36
        /*02d6*/ 	.short	(.L_46 - .L_45)
.L_45:
        /*02d8*/ 	.word	0x00000008
.L_46:


//--------------------- .nv.callgraph             --------------------------
	.section	.nv.callgraph,"",@"SHT_CUDA_CALLGRAPH"
	.align	4
	.sectionentsize	8
	.align		4
        /*0000*/ 	.word	0x00000000
	.align		4
        /*0004*/ 	.word	0xffffffff
	.align		4
        /*0008*/ 	.word	index@(_ZN7cutlass13device_kernelINS_4gemm6kernel13GemmUniversalIN4cute5tupleIJiiiiEEENS1_10collective13CollectiveMmaINS1_39MainloopSm90TmaGmmaRmemAWarpSpecializedILi4ENS5_IJNS4_1CILi1EEESB_SB_EEENS1_35KernelTmaWarpSpecializedCooperativeEEENS5_IJNSA_ILi128EEENSA_ILi256EEESF_EEEaNS5_IJlSB_lEEEaNS5_IJSB_llEEENS4_8TiledMMAINS4_8MMA_AtomIJNS4_4SM904GMMA27MMA_64x256x32_S32S8S8_RS_TNEEEENS4_6LayoutINS5_IJNSA_ILi2EEESB_SB_EEENS5_IJSB_NSA_ILi0EEEST_EEEEENS5_IJNS4_10UnderscoreESW_SW_EEEEENS4_13SM90_TMA_LOADENS4_14ComposedLayoutINS4_7SwizzleILi3ELi4ELi3EEENS4_18smem_ptr_flag_bitsILi8EEENSQ_INS5_IJNSA_ILi8EEESF_EEENS5_IJSF_SB_EEEEEEEvNS4_8identityESZ_NS10_IS12_S14_NSQ_INS5_IJSF_S15_EEENS5_IJSB_SF_EEEEEEENS4_9Copy_AtomIJNS4_39AutoVectorizingCopyWithAssumedAlignmentILi128EEEaEEES1A_EENS_8epilogue10collective6detail29Sm90TmaWarpSpecializedAdapterINS1L_15DefaultEpilogueIaSI_SI_NS1K_6thread17LinearCombinationIaLi1EiiLNS1P_9ScaleType4KindE0ELNS_15FloatRoundStyleE2EaEENS1_15EpilogueDefaultEEEEEvvEEEEvNT_6ParamsE)
	.align		4
        /*000c*/ 	.word	index@(__assertfail)
	.align		4
        /*0010*/ 	.word	0x00000000
	.align		4
        /*0014*/ 	.word	0xfffffffe
	.align		4
        /*0018*/ 	.word	0x00000000
	.align		4
        /*001c*/ 	.word	0xfffffffd
	.align		4
        /*0020*/ 	.word	0x00000000
	.align		4
        /*0024*/ 	.word	0xfffffffc


//--------------------- .nv.constant4             --------------------------
	.section	.nv.constant4,"a",@progbits
	.align	8
	.align		8
.nv.constant4:
        /*0000*/ 	.dword	__assertfail
	.align		8
        /*0008*/ 	.dword	__unnamed_1
	.align		8
        /*0010*/ 	.dword	__unnamed_2
	.align		8
        /*0018*/ 	.dword	_ZN40_INTERNAL_912136b3_4_k_cu_f0735c35_332824cuda3std3__45__cpo5beginE
	.align		8
        /*0020*/ 	.dword	_ZN40_INTERNAL_912136b3_4_k_cu_f0735c35_332824cuda3std3__45__cpo3endE
	.align		8
        /*0028*/ 	.dword	_ZN40_INTERNAL_912136b3_4_k_cu_f0735c35_332824cuda3std3__45__cpo6cbeginE
	.align		8
        /*0030*/ 	.dword	_ZN40_INTERNAL_912136b3_4_k_cu_f0735c35_332824cuda3std3__45__cpo4cendE
	.align		8
        /*0038*/ 	.dword	_ZN40_INTERNAL_912136b3_4_k_cu_f0735c35_332824cuda3std3__442_GLOBAL__N__912136b3_4_k_cu_f0735c35_332826ignoreE
	.align		8
        /*0040*/ 	.dword	_ZN40_INTERNAL_912136b3_4_k_cu_f0735c35_332824cuda3std3__419piecewise_constructE
	.align		8
        /*0048*/ 	.dword	_ZN40_INTERNAL_912136b3_4_k_cu_f0735c35_332824cuda3std3__48in_placeE
	.align		8
        /*0050*/ 	.dword	_ZN40_INTERNAL_912136b3_4_k_cu_f0735c35_332824cuda3std6ranges3__45__cpo4swapE
	.align		8
        /*0058*/ 	.dword	_ZN40_INTERNAL_912136b3_4_k_cu_f0735c35_332824cuda3std6ranges3__45__cpo9iter_moveE
	.align		8
        /*0060*/ 	.dword	_ZN40_INTERNAL_912136b3_4_k_cu_f0735c35_332824cute7productE
	.align		8
        /*0068*/ 	.dword	_ZN40_INTERNAL_912136b3_4_k_cu_f0735c35_332824cute1_E
	.align		8
        /*0070*/ 	.dword	$str$24
	.align		8
        /*0078*/ 	.dword	$str$25


//--------------------- .text._ZN7cutlass13device_kernelINS_4gemm6kernel13GemmUniversalIN4cute5tupleIJiiiiEEENS1_10collective13CollectiveMmaINS1_39MainloopSm90TmaGmmaRmemAWarpSpecializedILi4ENS5_IJNS4_1CILi1EEESB_SB_EEENS1_35KernelTmaWarpSpecializedCooperativeEEENS5_IJNSA_ILi128EEENSA_ILi256EEESF_EEEaNS5_IJlSB_lEEEaNS5_IJSB_llEEENS4_8TiledMMAINS4_8MMA_AtomIJNS4_4SM904GMMA27MMA_64x256x32_S32S8S8_RS_TNEEEENS4_6LayoutINS5_IJNSA_ILi2EEESB_SB_EEENS5_IJSB_NSA_ILi0EEEST_EEEEENS5_IJNS4_10UnderscoreESW_SW_EEEEENS4_13SM90_TMA_LOADENS4_14ComposedLayoutINS4_7SwizzleILi3ELi4ELi3EEENS4_18smem_ptr_flag_bitsILi8EEENSQ_INS5_IJNSA_ILi8EEESF_EEENS5_IJSF_SB_EEEEEEEvNS4_8identityESZ_NS10_IS12_S14_NSQ_INS5_IJSF_S15_EEENS5_IJSB_SF_EEEEEEENS4_9Copy_AtomIJNS4_39AutoVectorizingCopyWithAssumedAlignmentILi128EEEaEEES1A_EENS_8epilogue10collective6detail29Sm90TmaWarpSpecializedAdapterINS1L_15DefaultEpilogueIaSI_SI_NS1K_6thread17LinearCombinationIaLi1EiiLNS1P_9ScaleType4KindE0ELNS_15FloatRoundStyleE2EaEENS1_15EpilogueDefaultEEEEEvvEEEEvNT_6ParamsE --------------------------
	.section	.text._ZN7cutlass13device_kernelINS_4gemm6kernel13GemmUniversalIN4cute5tupleIJiiiiEEENS1_10collective13CollectiveMmaINS1_39MainloopSm90TmaGmmaRmemAWarpSpecializedILi4ENS5_IJNS4_1CILi1EEESB_SB_EEENS1_35KernelTmaWarpSpecializedCooperativeEEENS5_IJNSA_ILi128EEENSA_ILi256EEESF_EEEaNS5_IJlSB_lEEEaNS5_IJSB_llEEENS4_8TiledMMAINS4_8MMA_AtomIJNS4_4SM904GMMA27MMA_64x256x32_S32S8S8_RS_TNEEEENS4_6LayoutINS5_IJNSA_ILi2EEESB_SB_EEENS5_IJSB_NSA_ILi0EEEST_EEEEENS5_IJNS4_10UnderscoreESW_SW_EEEEENS4_13SM90_TMA_LOADENS4_14ComposedLayoutINS4_7SwizzleILi3ELi4ELi3EEENS4_18smem_ptr_flag_bitsILi8EEENSQ_INS5_IJNSA_ILi8EEESF_EEENS5_IJSF_SB_EEEEEEEvNS4_8identityESZ_NS10_IS12_S14_NSQ_INS5_IJSF_S15_EEENS5_IJSB_SF_EEEEEEENS4_9Copy_AtomIJNS4_39AutoVectorizingCopyWithAssumedAlignmentILi128EEEaEEES1A_EENS_8epilogue10collective6detail29Sm90TmaWarpSpecializedAdapterINS1L_15DefaultEpilogueIaSI_SI_NS1K_6thread17LinearCombinationIaLi1EiiLNS1P_9ScaleType4KindE0ELNS_15FloatRoundStyleE2EaEENS1_15EpilogueDefaultEEEEEvvEEEEvNT_6ParamsE,"ax",@progbits
	.align	128
.text._ZN7cutlass13device_kernelINS_4gemm6kernel13GemmUniversalIN4cute5tupleIJiiiiEEENS1_10collective13CollectiveMmaINS1_39MainloopSm90TmaGmmaRmemAWarpSpecializedILi4ENS5_IJNS4_1CILi1EEESB_SB_EEENS1_35KernelTmaWarpSpecializedCooperativeEEENS5_IJNSA_ILi128EEENSA_ILi256EEESF_EEEaNS5_IJlSB_lEEEaNS5_IJSB_llEEENS4_8TiledMMAINS4_8MMA_AtomIJNS4_4SM904GMMA27MMA_64x256x32_S32S8S8_RS_TNEEEENS4_6LayoutINS5_IJNSA_ILi2EEESB_SB_EEENS5_IJSB_NSA_ILi0EEEST_EEEEENS5_IJNS4_10UnderscoreESW_SW_EEEEENS4_13SM90_TMA_LOADENS4_14ComposedLayoutINS4_7SwizzleILi3ELi4ELi3EEENS4_18smem_ptr_flag_bitsILi8EEENSQ_INS5_IJNSA_ILi8EEESF_EEENS5_IJSF_SB_EEEEEEEvNS4_8identityESZ_NS10_IS12_S14_NSQ_INS5_IJSF_S15_EEENS5_IJSB_SF_EEEEEEENS4_9Copy_AtomIJNS4_39AutoVectorizingCopyWithAssumedAlignmentILi128EEEaEEES1A_EENS_8epilogue10collective6detail29Sm90TmaWarpSpecializedAdapterINS1L_15DefaultEpilogueIaSI_SI_NS1K_6thread17LinearCombinationIaLi1EiiLNS1P_9ScaleType4KindE0ELNS_15FloatRoundStyleE2EaEENS1_15EpilogueDefaultEEEEEvvEEEEvNT_6ParamsE:
        .type           _ZN7cutlass13device_kernelINS_4gemm6kernel13GemmUniversalIN4cute5tupleIJiiiiEEENS1_10collective13CollectiveMmaINS1_39MainloopSm90TmaGmmaRmemAWarpSpecializedILi4ENS5_IJNS4_1CILi1EEESB_SB_EEENS1_35KernelTmaWarpSpecializedCooperativeEEENS5_IJNSA_ILi128EEENSA_ILi256EEESF_EEEaNS5_IJlSB_lEEEaNS5_IJSB_llEEENS4_8TiledMMAINS4_8MMA_AtomIJNS4_4SM904GMMA27MMA_64x256x32_S32S8S8_RS_TNEEEENS4_6LayoutINS5_IJNSA_ILi2EEESB_SB_EEENS5_IJSB_NSA_ILi0EEEST_EEEEENS5_IJNS4_10UnderscoreESW_SW_EEEEENS4_13SM90_TMA_LOADENS4_14ComposedLayoutINS4_7SwizzleILi3ELi4ELi3EEENS4_18smem_ptr_flag_bitsILi8EEENSQ_INS5_IJNSA_ILi8EEESF_EEENS5_IJSF_SB_EEEEEEEvNS4_8identityESZ_NS10_IS12_S14_NSQ_INS5_IJSF_S15_EEENS5_IJSB_SF_EEEEEEENS4_9Copy_AtomIJNS4_39AutoVectorizingCopyWithAssumedAlignmentILi128EEEaEEES1A_EENS_8epilogue10collective6detail29Sm90TmaWarpSpecializedAdapterINS1L_15DefaultEpilogueIaSI_SI_NS1K_6thread17LinearCombinationIaLi1EiiLNS1P_9ScaleType4KindE0ELNS_15FloatRoundStyleE2EaEENS1_15EpilogueDefaultEEEEEvvEEEEvNT_6ParamsE,@function
        .size           _ZN7cutlass13device_kernelINS_4gemm6kernel13GemmUniversalIN4cute5tupleIJiiiiEEENS1_10collective13CollectiveMmaINS1_39MainloopSm90TmaGmmaRmemAWarpSpecializedILi4ENS5_IJNS4_1CILi1EEESB_SB_EEENS1_35KernelTmaWarpSpecializedCooperativeEEENS5_IJNSA_ILi128EEENSA_ILi256EEESF_EEEaNS5_IJlSB_lEEEaNS5_IJSB_llEEENS4_8TiledMMAINS4_8MMA_AtomIJNS4_4SM904GMMA27MMA_64x256x32_S32S8S8_RS_TNEEEENS4_6LayoutINS5_IJNSA_ILi2EEESB_SB_EEENS5_IJSB_NSA_ILi0EEEST_EEEEENS5_IJNS4_10UnderscoreESW_SW_EEEEENS4_13SM90_TMA_LOADENS4_14ComposedLayoutINS4_7SwizzleILi3ELi4ELi3EEENS4_18smem_ptr_flag_bitsILi8EEENSQ_INS5_IJNSA_ILi8EEESF_EEENS5_IJSF_SB_EEEEEEEvNS4_8identityESZ_NS10_IS12_S14_NSQ_INS5_IJSF_S15_EEENS5_IJSB_SF_EEEEEEENS4_9Copy_AtomIJNS4_39AutoVectorizingCopyWithAssumedAlignmentILi128EEEaEEES1A_EENS_8epilogue10collective6detail29Sm90TmaWarpSpecializedAdapterINS1L_15DefaultEpilogueIaSI_SI_NS1K_6thread17LinearCombinationIaLi1EiiLNS1P_9ScaleType4KindE0ELNS_15FloatRoundStyleE2EaEENS1_15EpilogueDefaultEEEEEvvEEEEvNT_6ParamsE,(.L_x_341 - _ZN7cutlass13device_kernelINS_4gemm6kernel13GemmUniversalIN4cute5tupleIJiiiiEEENS1_10collective13CollectiveMmaINS1_39MainloopSm90TmaGmmaRmemAWarpSpecializedILi4ENS5_IJNS4_1CILi1EEESB_SB_EEENS1_35KernelTmaWarpSpecializedCooperativeEEENS5_IJNSA_ILi128EEENSA_ILi256EEESF_EEEaNS5_IJlSB_lEEEaNS5_IJSB_llEEENS4_8TiledMMAINS4_8MMA_AtomIJNS4_4SM904GMMA27MMA_64x256x32_S32S8S8_RS_TNEEEENS4_6LayoutINS5_IJNSA_ILi2EEESB_SB_EEENS5_IJSB_NSA_ILi0EEEST_EEEEENS5_IJNS4_10UnderscoreESW_SW_EEEEENS4_13SM90_TMA_LOADENS4_14ComposedLayoutINS4_7SwizzleILi3ELi4ELi3EEENS4_18smem_ptr_flag_bitsILi8EEENSQ_INS5_IJNSA_ILi8EEESF_EEENS5_IJSF_SB_EEEEEEEvNS4_8identityESZ_NS10_IS12_S14_NSQ_INS5_IJSF_S15_EEENS5_IJSB_SF_EEEEEEENS4_9Copy_AtomIJNS4_39AutoVectorizingCopyWithAssumedAlignmentILi128EEEaEEES1A_EENS_8epilogue10collective6detail29Sm90TmaWarpSpecializedAdapterINS1L_15DefaultEpilogueIaSI_SI_NS1K_6thread17LinearCombinationIaLi1EiiLNS1P_9ScaleType4KindE0ELNS_15FloatRoundStyleE2EaEENS1_15EpilogueDefaultEEEEEvvEEEEvNT_6ParamsE)
        .other          _ZN7cutlass13device_kernelINS_4gemm6kernel13GemmUniversalIN4cute5tupleIJiiiiEEENS1_10collective13CollectiveMmaINS1_39MainloopSm90TmaGmmaRmemAWarpSpecializedILi4ENS5_IJNS4_1CILi1EEESB_SB_EEENS1_35KernelTmaWarpSpecializedCooperativeEEENS5_IJNSA_ILi128EEENSA_ILi256EEESF_EEEaNS5_IJlSB_lEEEaNS5_IJSB_llEEENS4_8TiledMMAINS4_8MMA_AtomIJNS4_4SM904GMMA27MMA_64x256x32_S32S8S8_RS_TNEEEENS4_6LayoutINS5_IJNSA_ILi2EEESB_SB_EEENS5_IJSB_NSA_ILi0EEEST_EEEEENS5_IJNS4_10UnderscoreESW_SW_EEEEENS4_13SM90_TMA_LOADENS4_14ComposedLayoutINS4_7SwizzleILi3ELi4ELi3EEENS4_18smem_ptr_flag_bitsILi8EEENSQ_INS5_IJNSA_ILi8EEESF_EEENS5_IJSF_SB_EEEEEEEvNS4_8identityESZ_NS10_IS12_S14_NSQ_INS5_IJSF_S15_EEENS5_IJSB_SF_EEEEEEENS4_9Copy_AtomIJNS4_39AutoVectorizingCopyWithAssumedAlignmentILi128EEEaEEES1A_EENS_8epilogue10collective6detail29Sm90TmaWarpSpecializedAdapterINS1L_15DefaultEpilogueIaSI_SI_NS1K_6thread17LinearCombinationIaLi1EiiLNS1P_9ScaleType4KindE0ELNS_15FloatRoundStyleE2EaEENS1_15EpilogueDefaultEEEEEvvEEEEvNT_6ParamsE,@"STO_CUDA_ENTRY STV_DEFAULT"
_ZN7cutlass13device_kernelINS_4gemm6kernel13GemmUniversalIN4cute5tupleIJiiiiEEENS1_10collective13CollectiveMmaINS1_39MainloopSm90TmaGmmaRmemAWarpSpecializedILi4ENS5_IJNS4_1CILi1EEESB_SB_EEENS1_35KernelTmaWarpSpecializedCooperativeEEENS5_IJNSA_ILi128EEENSA_ILi256EEESF_EEEaNS5_IJlSB_lEEEaNS5_IJSB_llEEENS4_8TiledMMAINS4_8MMA_AtomIJNS4_4SM904GMMA27MMA_64x256x32_S32S8S8_RS_TNEEEENS4_6LayoutINS5_IJNSA_ILi2EEESB_SB_EEENS5_IJSB_NSA_ILi0EEEST_EEEEENS5_IJNS4_10UnderscoreESW_SW_EEEEENS4_13SM90_TMA_LOADENS4_14ComposedLayoutINS4_7SwizzleILi3ELi4ELi3EEENS4_18smem_ptr_flag_bitsILi8EEENSQ_INS5_IJNSA_ILi8EEESF_EEENS5_IJSF_SB_EEEEEEEvNS4_8identityESZ_NS10_IS12_S14_NSQ_INS5_IJSF_S15_EEENS5_IJSB_SF_EEEEEEENS4_9Copy_AtomIJNS4_39AutoVectorizingCopyWithAssumedAlignmentILi128EEEaEEES1A_EENS_8epilogue10collective6detail29Sm90TmaWarpSpecializedAdapterINS1L_15DefaultEpilogueIaSI_SI_NS1K_6thread17LinearCombinationIaLi1EiiLNS1P_9ScaleType4KindE0ELNS_15FloatRoundStyleE2EaEENS1_15EpilogueDefaultEEEEEvvEEEEvNT_6ParamsE:
[----:B------:R-:W0:Y:S01]  /*0000*/  LDC R1, c[0x0][0x28] ;  /* 0x00000a00ff017b82 */ /* 0x000e220000000800 */
[----:B------:R-:W1:Y:S01]  /*0010*/  S2R R18, SR_TID.X ;  /* 0x0000000000127919 */ /* 0x000e620000002100 */
[----:B------:R-:W-:Y:S01]  /*0020*/  ELECT P0, URZ, PT ;  /* 0x00000000003f782f */ /* 0x000fe20003800000 */
[----:B------:R-:W-:Y:S01]  /*0030*/  BSSY B0, `(.L_x_0) ;  /* 0x000000f000007945 */ /* 0x000fe20003800000 */
[--C-:B-1----:R-:W-:Y:S02]  /*0040*/  SHF.R.U32.HI R0, RZ, 0x5, R18.reuse ;  /* 0x00000005ff007819 */ /* 0x102fe40000011612 */
[----:B------:R-:W-:-:S03]  /*0050*/  SHF.R.U32.HI R2, RZ, 0x7, R18 ;  /* 0x00000007ff027819 */ /* 0x000fc60000011612 */
[----:B------:R-:W1:Y:S04]  /*0060*/  SHFL.IDX PT, R5, R0, RZ, 0x1f ;  /* 0x00001fff00057589 */ /* 0x000e6800000e0000 */
[----:B------:R2:W3:Y:S01]  /*0070*/  SHFL.IDX PT, R8, R2, RZ, 0x1f ;  /* 0x00001fff02087589 */ /* 0x0004e200000e0000 */
[----:B-1----:R-:W-:-:S13]  /*0080*/  ISETP.NE.OR P0, PT, R5, RZ, !P0 ;  /* 0x000000ff0500720c */ /* 0x002fda0004705670 */
[----:B0-23--:R-:W-:Y:S05]  /*0090*/  @P0 BRA `(.L_x_1) ;  /* 0x0000000000200947 */ /* 0x00dfea0003800000 */
[----:B------:R-:W-:Y:S02]  /*00a0*/  ULDC.64 UR4, c[0x0][0x198] ;  /* 0x0000660000047ab9 */ /* 0x000fe40000000a00 */
[----:B------:R-:W-:Y:S02]  /*00b0*/  UIADD3 UR6, UP0, UR4, 0xf0, URZ ;  /* 0x000000f004067890 */ /* 0x000fe4000ff1e03f */
[----:B------:R-:W-:Y:S02]  /*00c0*/  UIADD3 UR4, UP1, UR4, 0x1f0, URZ ;  /* 0x000001f004047890 */ /* 0x000fe4000ff3e03f */
[----:B------:R-:W-:Y:S02]  /*00d0*/  UIADD3.X UR7, URZ, UR5, URZ, UP0, !UPT ;  /* 0x000000053f077290 */ /* 0x000fe400087fe43f */
[----:B------:R-:W-:-:S07]  /*00e0*/  UIADD3.X UR5, URZ, UR5, URZ, UP1, !UPT ;  /* 0x000000053f057290 */ /* 0x000fce0008ffe43f */
[----:B------:R0:W-:Y:S02]  /*00f0*/  UTMACCTL.PF [UR6] ;  /* 0x00000000060079b9 */ /* 0x0001e40008040000 */
[----:B------:R0:W-:Y:S02]  /*0100*/  UTMACCTL.PF [UR4] ;  /* 0x00000000040079b9 */ /* 0x0001e40008040000 */
[----:B0-----:R-:W-:Y:S01]  /*0110*/  NOP ;  /* 0x0000000000007918 */ /* 0x001fe20000000000 */
.L_x_1:
[----:B------:R-:W-:Y:S05]  /*0120*/  BSYNC B0 ;  /* 0x0000000000007941 */ /* 0x000fea0003800000 */
.L_x_0:
[----:B------:R-:W0:Y:S02]  /*0130*/  SHFL.IDX PT, R2, R0, RZ, 0x1f ;  /* 0x00001fff00027589 */ /* 0x000e2400000e0000 */
[----:B0-----:R-:W-:-:S13]  /*0140*/  ISETP.NE.AND P0, PT, R2, RZ, PT ;  /* 0x000000ff0200720c */ /* 0x001fda0003f05270 */
[----:B------:R-:W-:Y:S05]  /*0150*/  @P0 BRA `(.L_x_2) ;  /* 0x0000000000580947 */ /* 0x000fea0003800000 */
[----:B------:R-:W0:Y:S01]  /*0160*/  S2UR UR8, SR_CgaCtaId ;  /* 0x00000000000879c3 */ /* 0x000e220000008800 */
[----:B------:R-:W-:Y:S01]  /*0170*/  UMOV UR4, 0x400 ;  /* 0x0000040000047882 */ /* 0x000fe20000000000 */
[----:B------:R-:W-:Y:S01]  /*0180*/  UMOV UR5, 0x1 ;  /* 0x0000000100057882 */ /* 0x000fe20000000000 */
[----:B------:R-:W-:Y:S01]  /*0190*/  UMOV UR6, 0x100 ;  /* 0x0000010000067882 */ /* 0x000fe20000000000 */
[----:B------:R-:W-:Y:S01]  /*01a0*/  ELECT P0, URZ, PT ;  /* 0x00000000003f782f */ /* 0x000fe20003800000 */
[----:B------:R-:W-:-:S04]  /*01b0*/  UIADD3 UR6, -UR6, 0x100000, URZ ;  /* 0x0010000006067890 */ /* 0x000fc8000fffe13f */
[----:B------:R-:W-:Y:S02]  /*01c0*/  USHF.L.U32 UR7, UR6, 0xb, URZ ;  /* 0x0000000b06077899 */ /* 0x000fe4000800063f */
[----:B------:R-:W-:Y:S02]  /*01d0*/  USHF.L.U32 UR6, UR6, 0x1, URZ ;  /* 0x0000000106067899 */ /* 0x000fe4000800063f */
[----:B0-----:R-:W-:Y:S02]  /*01e0*/  ULEA UR8, UR8, UR4, 0x18 ;  /* 0x0000000408087291 */ /* 0x001fe4000f8ec03f */
[----:B------:R-:W-:-:S04]  /*01f0*/  UIADD3 UR4, -UR5, 0x100000, URZ ;  /* 0x0010000005047890 */ /* 0x000fc8000fffe13f */
[----:B------:R-:W-:Y:S02]  /*0200*/  USHF.L.U32 UR5, UR4, 0xb, URZ ;  /* 0x0000000b04057899 */ /* 0x000fe4000800063f */
[----:B------:R-:W-:Y:S01]  /*0210*/  USHF.L.U32 UR4, UR4, 0x1, URZ ;  /* 0x0000000104047899 */ /* 0x000fe2000800063f */
[----:B------:R-:W0:Y:S11]  /*0220*/  FENCE.VIEW.ASYNC.S ;  /* 0x00000000000073c6 */ /* 0x000e360000000000 */
[----:B0-----:R0:W1:Y:S01]  /*0230*/  SYNCS.EXCH.64 URZ, [UR8], UR4 ;  /* 0x00000004083f75b2 */ /* 0x0010620008000100 */
[----:B------:R0:W2:Y:S01]  /*0240*/  SYNCS.EXCH.64 URZ, [UR8+0x20], UR6 ;  /* 0x00002006083f75b2 */ /* 0x0000a20008000100 */
[----:B------:R0:W3:Y:S01]  /*0250*/  SYNCS.EXCH.64 URZ, [UR8+0x8], UR4 ;  /* 0x00000804083f75b2 */ /* 0x0000e20008000100 */
[----:B------:R0:W4:Y:S01]  /*0260*/  SYNCS.EXCH.64 URZ, [UR8+0x28], UR6 ;  /* 0x00002806083f75b2 */ /* 0x0001220008000100 */
[----:B------:R0:W0:Y:S01]  /*0270*/  SYNCS.EXCH.64 URZ, [UR8+0x10], UR4 ;  /* 0x00001004083f75b2 */ /* 0x0000220008000100 */
[----:B------:R0:W0:Y:S01]  /*0280*/  SYNCS.EXCH.64 URZ, [UR8+0x30], UR6 ;  /* 0x00003006083f75b2 */ /* 0x0000220008000100 */
[----:B------:R0:W0:Y:S01]  /*0290*/  SYNCS.EXCH.64 URZ, [UR8+0x18], UR4 ;  /* 0x00001804083f75b2 */ /* 0x0000220008000100 */
[----:B------:R0:W0:Y:S01]  /*02a0*/  SYNCS.EXCH.64 URZ, [UR8+0x38], UR6 ;  /* 0x00003806083f75b2 */ /* 0x0000220008000100 */
[----:B------:R-:W-:Y:S01]  /*02b0*/  NOP ;  /* 0x0000000000007918 */ /* 0x000fe20000000000 */
.L_x_2:
[----:B------:R-:W5:Y:S01]  /*02c0*/  SHFL.IDX PT, R0, R0, RZ, 0x1f ;  /* 0x00001fff00007589 */ /* 0x000f6200000e0000 */
[----:B------:R-:W-:Y:S01]  /*02d0*/  ELECT P0, URZ, PT ;  /* 0x00000000003f782f */ /* 0x000fe20003800000 */
[----:B------:R-:W1:Y:S01]  /*02e0*/  LDC R2, c[0x0][0x65c] ;  /* 0x00019700ff027b82 */ /* 0x000e620000000800 */
[----:B------:R-:W-:Y:S01]  /*02f0*/  SHF.R.S32.HI R6, RZ, 0x1f, R5 ;  /* 0x0000001fff067819 */ /* 0x000fe20000011405 */
[----:B------:R-:W2:Y:S01]  /*0300*/  S2R R3, SR_CTAID.Y ;  /* 0x0000000000037919 */ /* 0x000ea20000002600 */
[----:B0-----:R-:W-:Y:S01]  /*0310*/  UMOV UR4, 0x20 ;  /* 0x0000002000047882 */ /* 0x001fe20000000000 */
[----:B------:R-:W-:Y:S01]  /*0320*/  ISETP.NE.AND P2, PT, R8, RZ, PT ;  /* 0x000000ff0800720c */ /* 0x000fe20003f45270 */
[----:B------:R-:W-:Y:S01]  /*0330*/  NOP ;  /* 0x0000000000007918 */ /* 0x000fe20000000000 */
[----:B------:R-:W0:Y:S01]  /*0340*/  S2R R4, SR_CTAID.X ;  /* 0x0000000000047919 */ /* 0x000e220000002500 */
[----:B------:R-:W-:Y:S01]  /*0350*/  LEA.HI R6, R6, R5, RZ, 0x2 ;  /* 0x0000000506067211 */ /* 0x000fe200078f10ff */
[----:B------:R-:W-:Y:S01]  /*0360*/  NOP ;  /* 0x0000000000007918 */ /* 0x000fe20000000000 */
[----:B-----5:R-:W-:-:S02]  /*0370*/  ISETP.NE.OR P0, PT, R0, RZ, !P0 ;  /* 0x000000ff0000720c */ /* 0x020fc40004705670 */
[----:B-1----:R-:W-:-:S04]  /*0380*/  ISETP.NE.AND P3, PT, R2, 0x1, PT ;  /* 0x000000010200780c */ /* 0x002fc80003f65270 */
[----:B------:R-:W-:Y:S02]  /*0390*/  P2R R0, PR, RZ, 0x8 ;  /* 0x00000008ff007803 */ /* 0x000fe40000000000 */
[----:B------:R-:W-:-:S05]  /*03a0*/  LOP3.LUT R0, R6, 0xfffffffc, RZ, 0xc0, !PT ;  /* 0xfffffffc06007812 */ /* 0x000fca00078ec0ff */
[----:B------:R-:W-:Y:S01]  /*03b0*/  VOTEU.ALL UP0, P0 ;  /* 0x00000000003f7886 */ /* 0x000fe20000000000 */
[----:B------:R-:W-:Y:S01]  /*03c0*/  IMAD.IADD R0, R5, 0x1, -R0 ;  /* 0x0000000105007824 */ /* 0x000fe200078e0a00 */
[----:B------:R-:W0:Y:S01]  /*03d0*/  @P3 LDC R17, c[0x0][0x10] ;  /* 0x00000400ff113b82 */ /* 0x000e220000000800 */
[----:B------:R-:W-:Y:S01]  /*03e0*/  VOTEU.ALL UP1, P0 ;  /* 0x00000000003f7886 */ /* 0x000fe20000020000 */
[----:B--2---:R-:W-:Y:S01]  /*03f0*/  @P3 IMAD.MOV.U32 R6, RZ, RZ, R3 ;  /* 0x000000ffff063224 */ /* 0x004fe200078e0003 */
[----:B------:R-:W-:Y:S01]  /*0400*/  @!UP0 UMOV UR6, 0x400 ;  /* 0x0000040000068882 */ /* 0x000fe20000000000 */
[----:B------:R-:W-:-:S04]  /*0410*/  @!UP0 UIADD3 UR4, -UR4, 0x100000, URZ ;  /* 0x0010000004048890 */ /* 0x000fc8000fffe13f */
[----:B------:R-:W-:Y:S02]  /*0420*/  @!UP0 USHF.L.U32 UR5, UR4, 0xb, URZ ;  /* 0x0000000b04058899 */ /* 0x000fe4000800063f */
[----:B------:R-:W-:Y:S01]  /*0430*/  @!UP0 USHF.L.U32 UR4, UR4, 0x1, URZ ;  /* 0x0000000104048899 */ /* 0x000fe2000800063f */
[----:B------:R-:W-:Y:S02]  /*0440*/  @P3 IMAD.MOV.U32 R7, RZ, RZ, RZ ;  /* 0x000000ffff073224 */ /* 0x000fe400078e00ff */
[----:B------:R-:W-:Y:S01]  /*0450*/  IMAD.MOV.U32 R5, RZ, RZ, RZ ;  /* 0x000000ffff057224 */ /* 0x000fe200078e00ff */
[----:B------:R-:W1:Y:S01]  /*0460*/  @!UP0 S2UR UR7, SR_CgaCtaId ;  /* 0x00000000000789c3 */ /* 0x000e620000008800 */
[----:B------:R-:W-:-:S07]  /*0470*/  @P3 IMAD.MOV.U32 R11, RZ, RZ, RZ ;  /* 0x000000ffff0b3224 */ /* 0x000fce00078e00ff */
[----:B------:R-:W2:Y:S01]  /*0480*/  @!P3 LDC R9, c[0x0][0xc] ;  /* 0x00000300ff09bb82 */ /* 0x000ea20000000800 */
[----:B0-----:R-:W-:-:S04]  /*0490*/  @P3 IMAD.WIDE.U32 R16, R4, R17, R6 ;  /* 0x0000001104103225 */ /* 0x001fc800078e0006 */
[----:B------:R-:W-:Y:S01]  /*04a0*/  @P3 IMAD.IADD R17, R17, 0x1, R11 ;  /* 0x0000000111113824 */ /* 0x000fe200078e020b */
[----:B-1----:R-:W-:Y:S01]  /*04b0*/  @!UP0 ULEA UR6, UR7, UR6, 0x18 ;  /* 0x0000000607068291 */ /* 0x002fe2000f8ec03f */
[----:B------:R-:W-:Y:S01]  /*04c0*/  VOTEU.ALL UP0, P0 ;  /* 0x00000000003f7886 */ /* 0x000fe20000000000 */
[----:B------:R-:W-:-:S04]  /*04d0*/  ISETP.NE.AND P0, PT, R0, 0x3, PT ;  /* 0x000000030000780c */ /* 0x000fc80003f05270 */
[----:B------:R-:W-:Y:S01]  /*04e0*/  ISETP.EQ.OR P0, PT, R0, RZ, !P0 ;  /* 0x000000ff0000720c */ /* 0x000fe20004702670 */
[----:B--2---:R-:W-:-:S03]  /*04f0*/  @!P3 IMAD.WIDE.U32 R6, R9, R3, R4 ;  /* 0x000000030906b225 */ /* 0x004fc600078e0004 */
[C---:B------:R-:W-:Y:S01]  /*0500*/  ISETP.EQ.AND P0, PT, R8.reuse, RZ, P0 ;  /* 0x000000ff0800720c */ /* 0x040fe20000702270 */
[----:B------:R-:W-:Y:S01]  /*0510*/  VIADD R8, R8, 0xffffffff ;  /* 0xffffffff08087836 */ /* 0x000fe20000000000 */
[----:B------:R-:W0:Y:S02]  /*0520*/  FENCE.VIEW.ASYNC.S ;  /* 0x00000000000073c6 */ /* 0x000e240000000000 */
[----:B0-----:R0:W3:Y:S01]  /*0530*/  @!UP0 SYNCS.EXCH.64 URZ, [UR6+0x50], UR4 ;  /* 0x00005004063f85b2 */ /* 0x0010e20008000100 */
[----:B------:R-:W-:Y:S01]  /*0540*/  @!P3 IMAD.MOV.U32 R16, RZ, RZ, R6 ;  /* 0x000000ffff10b224 */ /* 0x000fe200078e0006 */
[----:B------:R-:W-:Y:S01]  /*0550*/  SEL R19, RZ, 0x1, !P0 ;  /* 0x00000001ff137807 */ /* 0x000fe20004000000 */
[----:B------:R-:W-:Y:S01]  /*0560*/  @!P3 IMAD.MOV.U32 R17, RZ, RZ, R7 ;  /* 0x000000ffff11b224 */ /* 0x000fe200078e0007 */
[----:B------:R-:W-:-:S04]  /*0570*/  ISETP.GE.U32.AND P1, PT, R8, 0x2, PT ;  /* 0x000000020800780c */ /* 0x000fc80003f26070 */
[----:B------:R-:W-:Y:S01]  /*0580*/  SEL R19, R19, 0x2, P1 ;  /* 0x0000000213137807 */ /* 0x000fe20000800000 */
[----:B------:R0:W3:Y:S01]  /*0590*/  @!UP1 SYNCS.EXCH.64 URZ, [UR6+0x58], UR4 ;  /* 0x00005804063f95b2 */ /* 0x0000e20008000100 */
[----:B------:R-:W-:Y:S01]  /*05a0*/  NOP ;  /* 0x0000000000007918 */ /* 0x000fe20000000000 */
[----:B---34-:R-:W-:Y:S06]  /*05b0*/  BAR.SYNC.DEFER_BLOCKING 0x0 ;  /* 0x0000000000007b1d */ /* 0x018fec0000010000 */
[----:B------:R-:W-:Y:S05]  /*05c0*/  @!P2 BRA `(.L_x_3) ;  /* 0x0000009c002ca947 */ /* 0x000fea0003800000 */
[----:B------:R-:W-:-:S13]  /*05d0*/  ISETP.GT.U32.AND P0, PT, R8, 0x1, PT ;  /* 0x000000010800780c */ /* 0x000fda0003f04070 */
[----:B0-----:R-:W-:Y:S05]  /*05e0*/  @P0 EXIT ;  /* 0x000000000000094d */ /* 0x001fea0003800000 */
[----:B------:R-:W-:Y:S01]  /*05f0*/  ULDC.64 UR4, c[0x0][0x650] ;  /* 0x0001940000047ab9 */ /* 0x000fe20000000a00 */
[----:B------:R-:W-:Y:S01]  /*0600*/  PRMT R0, RZ, 0x7610, R0 ;  /* 0x00007610ff007816 */ /* 0x000fe20000000000 */
[----:B------:R-:W-:Y:S01]  /*0610*/  IMAD.MOV.U32 R154, RZ, RZ, -0x1 ;  /* 0xffffffffff9a7424 */ /* 0x000fe200078e00ff */
[----:B------:R-:W-:Y:S01]  /*0620*/  ISETP.GE.U32.AND P0, PT, R16, UR4, PT ;  /* 0x0000000410007c0c */ /* 0x000fe2000bf06070 */
[----:B------:R-:W-:Y:S02]  /*0630*/  IMAD.MOV.U32 R153, RZ, RZ, -0x1 ;  /* 0xffffffffff997424 */ /* 0x000fe400078e00ff */
[----:B------:R-:W-:Y:S01]  /*0640*/  IMAD.MOV.U32 R152, RZ, RZ, -0x1 ;  /* 0xffffffffff987424 */ /* 0x000fe200078e00ff */
[----:B------:R-:W-:-:S13]  /*0650*/  ISETP.GE.U32.AND.EX P0, PT, R17, UR5, PT, P0 ;  /* 0x0000000511007c0c */ /* 0x000fda000bf06100 */
[----:B------:R-:W-:Y:S05]  /*0660*/  @P0 BRA `(.L_x_4) ;  /* 0x0000000400540947 */ /* 0x000fea0003800000 */
[----:B------:R-:W0:Y:S01]  /*0670*/  LDC.64 R14, c[0x0][0x628] ;  /* 0x00018a00ff0e7b82 */ /* 0x000e220000000a00 */
[----:B------:R-:W-:Y:S02]  /*0680*/  IMAD.MOV.U32 R6, RZ, RZ, R16 ;  /* 0x000000ffff067224 */ /* 0x000fe400078e0010 */
[----:B------:R-:W-:-:S05]  /*0690*/  IMAD.MOV.U32 R7, RZ, RZ, R17 ;  /* 0x000000ffff077224 */ /* 0x000fca00078e0011 */
[----:B------:R-:W1:Y:S08]  /*06a0*/  LDC R0, c[0x0][0x630] ;  /* 0x00018c00ff007b82 */ /* 0x000e700000000800 */
[----:B------:R-:W2:Y:S01]  /*06b0*/  LDC.64 R20, c[0x0][0x620] ;  /* 0x00018800ff147b82 */ /* 0x000ea20000000a00 */
[----:B0-----:R-:W-:-:S04]  /*06c0*/  ISETP.NE.U32.AND P0, PT, R14, RZ, PT ;  /* 0x000000ff0e00720c */ /* 0x001fc80003f05070 */
[----:B------:R-:W-:-:S13]  /*06d0*/  ISETP.NE.AND.EX P0, PT, R15, RZ, PT, P0 ;  /* 0x000000ff0f00720c */ /* 0x000fda0003f05300 */
[----:B-12---:R-:W-:Y:S05]  /*06e0*/  @!P0 BRA `(.L_x_5) ;  /* 0x0000000000288947 */ /* 0x006fea0003800000 */
[----:B------:R-:W0:Y:S02]  /*06f0*/  LDC R11, c[0x0][0x634] ;  /* 0x00018d00ff0b7b82 */ /* 0x000e240000000800 */
[----:B0-----:R-:W-:-:S05]  /*0700*/  IADD3 R11, P0, R16, R11, RZ ;  /* 0x0000000b100b7210 */ /* 0x001fca0007f1e0ff */
[----:B------:R-:W-:-:S04]  /*0710*/  IMAD.X R13, RZ, RZ, R17, P0 ;  /* 0x000000ffff0d7224 */ /* 0x000fc800000e0611 */
[----:B------:R-:W-:-:S04]  /*0720*/  IMAD.WIDE.U32 R6, R13, R14, RZ ;  /* 0x0000000e0d067225 */ /* 0x000fc800078e00ff */
[----:B------:R-:W-:-:S04]  /*0730*/  IMAD.WIDE.U32 R8, P0, R11, R15, R6 ;  /* 0x0000000f0b087225 */ /* 0x000fc80007800006 */
[----:B------:R-:W-:-:S04]  /*0740*/  IMAD.WIDE.U32 R6, R11, R14, RZ ;  /* 0x0000000e0b067225 */ /* 0x000fc800078e00ff */
[----:B------:R-:W-:Y:S01]  /*0750*/  IMAD.X R11, RZ, RZ, RZ, P0 ;  /* 0x000000ffff0b7224 */ /* 0x000fe200000e06ff */
[----:B------:R-:W-:Y:S01]  /*0760*/  IADD3 RZ, P0, R7, R8, RZ ;  /* 0x0000000807ff7210 */ /* 0x000fe20007f1e0ff */
[----:B------:R-:W-:-:S04]  /*0770*/  IMAD.MOV.U32 R10, RZ, RZ, R9 ;  /* 0x000000ffff0a7224 */ /* 0x000fc800078e0009 */
[----:B------:R-:W-:-:S08]  /*0780*/  IMAD.WIDE.U32.X R6, R13, R15, R10, P0 ;  /* 0x0000000f0d067225 */ /* 0x000fd000000e040a */
.L_x_5:
[-CC-:B------:R-:W-:Y:S01]  /*0790*/  SHF.R.U64 R152, R6, R0.reuse, R7.reuse ;  /* 0x0000000006987219 */ /* 0x180fe20000001207 */
[----:B------:R-:W0:Y:S01]  /*07a0*/  LDC R10, c[0x0][0x618] ;  /* 0x00018600ff0a7b82 */ /* 0x000e220000000800 */
[----:B------:R-:W-:Y:S01]  /*07b0*/  SHF.R.U32.HI R5, RZ, R0, R7 ;  /* 0x00000000ff057219 */ /* 0x000fe20000011607 */
[----:B------:R-:W-:Y:S01]  /*07c0*/  ULDC UR4, c[0x0][0x150] ;  /* 0x0000540000047ab9 */ /* 0x000fe20000000800 */
[----:B------:R-:W-:Y:S02]  /*07d0*/  IADD3 R9, P0, RZ, -R152, RZ ;  /* 0x80000098ff097210 */ /* 0x000fe40007f1e0ff */
[----:B------:R-:W-:-:S03]  /*07e0*/  I2FP.F32.U32 R0, R4 ;  /* 0x0000000400007245 */ /* 0x000fc60000201000 */
[----:B------:R-:W1:Y:S01]  /*07f0*/  LDC.64 R26, c[0x0][0x640] ;  /* 0x00019000ff1a7b82 */ /* 0x000e620000000a00 */
[----:B------:R-:W-:Y:S02]  /*0800*/  IMAD.X R11, RZ, RZ, ~R5, P0 ;  /* 0x000000ffff0b7224 */ /* 0x000fe400000e0e05 */
[----:B------:R-:W-:Y:S01]  /*0810*/  FMUL R0, R0, UR4 ;  /* 0x0000000400007c20 */ /* 0x000fe20008400000 */
[----:B------:R-:W-:Y:S01]  /*0820*/  IMAD.WIDE.U32 R6, R9, R20, R16 ;  /* 0x0000001409067225 */ /* 0x000fe200078e0010 */
[----:B------:R-:W-:-:S03]  /*0830*/  ULDC UR4, c[0x0][0x154] ;  /* 0x0000550000047ab9 */ /* 0x000fc60000000800 */
[----:B------:R-:W-:Y:S01]  /*0840*/  IMAD R8, R11, R20, RZ ;  /* 0x000000140b087224 */ /* 0x000fe200078e02ff */
[----:B------:R-:W2:Y:S01]  /*0850*/  LDC R5, c[0x0][0x144] ;  /* 0x00005100ff057b82 */ /* 0x000ea20000000800 */
[----:B------:R-:W3:Y:S02]  /*0860*/  F2I.U32.TRUNC.NTZ R0, R0 ;  /* 0x0000000000007305 */ /* 0x000ee4000020f000 */
[----:B------:R-:W-:-:S04]  /*0870*/  IMAD R9, R9, R21, R8 ;  /* 0x0000001509097224 */ /* 0x000fc800078e0208 */
[----:B------:R-:W-:Y:S01]  /*0880*/  IMAD.IADD R7, R7, 0x1, R9 ;  /* 0x0000000107077824 */ /* 0x000fe200078e0209 */
[----:B------:R-:W4:Y:S01]  /*0890*/  LDC R12, c[0x0][0x608] ;  /* 0x00018200ff0c7b82 */ /* 0x000f220000000800 */
[----:B------:R-:W-:-:S03]  /*08a0*/  IMAD.MOV.U32 R9, RZ, RZ, -0x1 ;  /* 0xffffffffff097424 */ /* 0x000fc600078e00ff */
[-CC-:B0-----:R-:W-:Y:S02]  /*08b0*/  SHF.R.U64 R20, R6, R10.reuse, R7.reuse ;  /* 0x0000000a06147219 */ /* 0x181fe40000001207 */
[----:B------:R-:W-:Y:S02]  /*08c0*/  I2FP.F32.U32 R6, R3 ;  /* 0x0000000300067245 */ /* 0x000fe40000201000 */
[----:B------:R-:W0:Y:S01]  /*08d0*/  LDC R24, c[0x0][0x658] ;  /* 0x00019600ff187b82 */ /* 0x000e220000000800 */
[----:B-1----:R-:W-:Y:S01]  /*08e0*/  ISETP.NE.U32.AND P0, PT, R26, RZ, PT ;  /* 0x000000ff1a00720c */ /* 0x002fe20003f05070 */
[----:B---3--:R-:W-:Y:S01]  /*08f0*/  IMAD.MOV R8, RZ, RZ, -R0 ;  /* 0x000000ffff087224 */ /* 0x008fe200078e0a00 */
[----:B------:R-:W-:Y:S01]  /*0900*/  SHF.R.U32.HI R7, RZ, R10, R7 ;  /* 0x0000000aff077219 */ /* 0x000fe20000011607 */
[----:B------:R-:W-:Y:S01]  /*0910*/  FMUL R6, R6, UR4 ;  /* 0x0000000406067c20 */ /* 0x000fe20008400000 */
[----:B------:R-:W-:-:S03]  /*0920*/  ISETP.NE.AND.EX P0, PT, R27, RZ, PT, P0 ;  /* 0x000000ff1b00720c */ /* 0x000fc60003f05300 */
[----:B------:R-:W1:Y:S01]  /*0930*/  LDC R14, c[0x0][0x148] ;  /* 0x00005200ff0e7b82 */ /* 0x000e620000000800 */
[----:B--2---:R-:W-:-:S07]  /*0940*/  IMAD R0, R5, R8, R4 ;  /* 0x0000000805007224 */ /* 0x004fce00078e0204 */
[----:B------:R-:W2:Y:S01]  /*0950*/  LDC R22, c[0x0][0x600] ;  /* 0x00018000ff167b82 */ /* 0x000ea20000000800 */
[-CC-:B----4-:R-:W-:Y:S02]  /*0960*/  SHF.R.U64 R28, R20, R12.reuse, R7.reuse ;  /* 0x0000000c141c7219 */ /* 0x190fe40000001207 */
[----:B------:R-:W-:Y:S01]  /*0970*/  SHF.R.U32.HI R5, RZ, R12, R7 ;  /* 0x0000000cff057219 */ /* 0x000fe20000011607 */
[----:B------:R-:W-:Y:S01]  /*0980*/  IMAD.MOV.U32 R7, RZ, RZ, 0x1 ;  /* 0x00000001ff077424 */ /* 0x000fe200078e00ff */
[----:B------:R3:W4:Y:S03]  /*0990*/  F2I.U32.TRUNC.NTZ R12, R6 ;  /* 0x00000006000c7305 */ /* 0x000726000020f000 */
[----:B------:R-:W1:Y:S01]  /*09a0*/  LDC R15, c[0x0][0x648] ;  /* 0x00019200ff0f7b82 */ /* 0x000e620000000800 */
[-C--:B0-----:R-:W-:Y:S02]  /*09b0*/  SHF.L.U32 R4, R9, R24.reuse, RZ ;  /* 0x0000001809047219 */ /* 0x081fe400000006ff */
[----:B------:R-:W-:-:S02]  /*09c0*/  SHF.R.U64 R30, R28, R24, R5 ;  /* 0x000000181c1e7219 */ /* 0x000fc40000001205 */
[----:B------:R-:W-:Y:S02]  /*09d0*/  LOP3.LUT R11, RZ, R4, RZ, 0x33, !PT ;  /* 0x00000004ff0b7212 */ /* 0x000fe400078e33ff */
[-C--:B------:R-:W-:Y:S01]  /*09e0*/  SHF.R.U32.HI R5, RZ, R24.reuse, R5 ;  /* 0x00000018ff057219 */ /* 0x080fe20000011605 */
[----:B------:R-:W0:Y:S01]  /*09f0*/  LDC R21, c[0x0][0x638] ;  /* 0x00018e00ff157b82 */ /* 0x000e220000000800 */
[----:B------:R-:W-:Y:S01]  /*0a00*/  SHF.L.U32 R10, R7, R24, RZ ;  /* 0x00000018070a7219 */ /* 0x000fe200000006ff */
[----:B------:R-:W-:-:S06]  /*0a10*/  IMAD.MOV.U32 R4, RZ, RZ, R30 ;  /* 0x000000ffff047224 */ /* 0x000fcc00078e001e */
[----:B------:R-:W0:Y:S01]  /*0a20*/  LDC R154, c[0x0][0x610] ;  /* 0x00018400ff9a7b82 */ /* 0x000e220000000800 */
[----:B---34-:R-:W-:Y:S05]  /*0a30*/  @!P0 BRA `(.L_x_6) ;  /* 0x0000000000288947 */ /* 0x018fea0003800000 */
[----:B------:R-:W3:Y:S02]  /*0a40*/  LDC R9, c[0x0][0x64c] ;  /* 0x00019300ff097b82 */ /* 0x000ee40000000800 */
[----:B---3--:R-:W-:-:S05]  /*0a50*/  IADD3 R9, P0, R30, R9, RZ ;  /* 0x000000091e097210 */ /* 0x008fca0007f1e0ff */
        /* <DEDUP_REMOVED lines=8> */
.L_x_6:
[----:B-1----:R-:W-:Y:S01]  /*0ae0*/  SHF.R.U64 R4, R4, R15, R5 ;  /* 0x0000000f04047219 */ /* 0x002fe20000001205 */
[----:B--2---:R-:W-:Y:S01]  /*0af0*/  VIADD R5, R22, 0xffffffff ;  /* 0xffffffff16057836 */ /* 0x004fe20000000000 */
[----:B------:R-:W-:Y:S01]  /*0b00*/  LOP3.LUT R11, R28, R11, RZ, 0xc0, !PT ;  /* 0x0000000b1c0b7212 */ /* 0x000fe200078ec0ff */
[----:B------:R-:W-:Y:S02]  /*0b10*/  IMAD.MOV R12, RZ, RZ, -R12 ;  /* 0x000000ffff0c7224 */ /* 0x000fe400078e0a0c */
[----:B------:R-:W-:Y:S01]  /*0b20*/  IMAD.MOV R6, RZ, RZ, -R4 ;  /* 0x000000ffff067224 */ /* 0x000fe200078e0a04 */
[----:B------:R-:W-:Y:S01]  /*0b30*/  LOP3.LUT R5, R20, R5, RZ, 0xc0, !PT ;  /* 0x0000000514057212 */ /* 0x000fe200078ec0ff */
[----:B------:R-:W-:Y:S02]  /*0b40*/  @P3 IMAD R0, R14, R12, R3 ;  /* 0x0000000c0e003224 */ /* 0x000fe400078e0203 */
[----:B------:R-:W-:Y:S02]  /*0b50*/  IMAD R11, R10, R4, R11 ;  /* 0x000000040a0b7224 */ /* 0x000fe400078e020b */
[----:B0-----:R-:W-:-:S02]  /*0b60*/  IMAD R3, R6, R21, R30 ;  /* 0x0000001506037224 */ /* 0x001fc400078e021e */
[----:B------:R-:W-:Y:S02]  /*0b70*/  IMAD R154, R11, R154, R0 ;  /* 0x0000009a0b9a7224 */ /* 0x000fe400078e0200 */
[----:B------:R-:W-:Y:S02]  /*0b80*/  IMAD R3, R3, R22, R5 ;  /* 0x0000001603037224 */ /* 0x000fe400078e0205 */
[----:B------:R-:W-:-:S03]  /*0b90*/  IMAD.MOV.U32 R0, RZ, RZ, 0x1 ;  /* 0x00000001ff007424 */ /* 0x000fc600078e00ff */
[----:B------:R-:W-:Y:S02]  /*0ba0*/  SEL R153, R3, R154, !P3 ;  /* 0x0000009a03997207 */ /* 0x000fe40005800000 */
[----:B------:R-:W-:-:S07]  /*0bb0*/  SEL R154, R154, R3, !P3 ;  /* 0x000000039a9a7207 */ /* 0x000fce0005800000 */
.L_x_4:
[----:B------:R-:W-:-:S08]  /*0bc0*/  NOP ;  /* 0x0000000000007918 */ /* 0x000fd00000000000 */
[----:B------:R-:W0:Y:S02]  /*0bd0*/  USETMAXREG.TRY_ALLOC.CTAPOOL UP0, 0xe8 ;  /* 0x000000e8000079c8 */ /* 0x000e240008000600 */
[----:B0-----:R-:W-:-:S13]  /*0be0*/  PLOP3.LUT P0, PT, PT, PT, UP0, 0x80, 0x0 ;  /* 0x000000000000781c */ /* 0x001fda0003f0f008 */
[----:B------:R-:W-:Y:S05]  /*0bf0*/  @!P0 BRA `(.L_x_4) ;  /* 0xfffffffc00f08947 */ /* 0x000fea000383ffff */
[----:B------:R-:W-:Y:S01]  /*0c00*/  ULDC.64 UR4, c[0x0][0x598] ;  /* 0x0001660000047ab9 */ /* 0x000fe20000000a00 */
[----:B------:R-:W-:Y:S01]  /*0c10*/  ULDC.64 UR36, c[0x0][0x208] ;  /* 0x0000820000247ab9 */ /* 0x000fe20000000a00 */
[----:B------:R-:W-:-:S04]  /*0c20*/  ISETP.NE.U32.AND P0, PT, RZ, UR4, PT ;  /* 0x00000004ff007c0c */ /* 0x000fc8000bf05070 */
[----:B------:R-:W-:-:S13]  /*0c30*/  ISETP.NE.AND.EX P0, PT, RZ, UR5, PT, P0 ;  /* 0x00000005ff007c0c */ /* 0x000fda000bf05300 */
[----:B------:R-:W-:Y:S05]  /*0c40*/  @!P0 BRA `(.L_x_7) ;  /* 0x00000000001c8947 */ /* 0x000fea0003800000 */
[----:B------:R-:W0:Y:S02]  /*0c50*/  LDC.64 R4, c[0x0][0x598] ;  /* 0x00016600ff047b82 */ /* 0x000e240000000a00 */
[----:B0-----:R-:W2:Y:S02]  /*0c60*/  LDG.E.64 R4, desc[UR36][R4.64] ;  /* 0x0000002404047981 */ /* 0x001ea4000c1e1b00 */
[----:B--2---:R-:W-:-:S04]  /*0c70*/  ISETP.NE.U32.AND P0, PT, R4, RZ, PT ;  /* 0x000000ff0400720c */ /* 0x004fc80003f05070 */
[----:B------:R-:W-:-:S13]  /*0c80*/  ISETP.NE.AND.EX P0, PT, R5, RZ, PT, P0 ;  /* 0x000000ff0500720c */ /* 0x000fda0003f05300 */
[----:B------:R-:W-:Y:S05]  /*0c90*/  @!P0 BRA `(.L_x_7) ;  /* 0x0000000000088947 */ /* 0x000fea0003800000 */
[----:B------:R0:W5:Y:S01]  /*0ca0*/  LD.E R155, desc[UR36][R4.64] ;  /* 0x00000024049b7980 */ /* 0x000162000c101900 */
[----:B------:R-:W-:Y:S05]  /*0cb0*/  BRA `(.L_x_8) ;  /* 0x0000000000247947 */ /* 0x000fea0003800000 */
.L_x_7:
[----:B------:R-:W-:Y:S02]  /*0cc0*/  ULDC.64 UR4, c[0x0][0x588] ;  /* 0x0001620000047ab9 */ /* 0x000fe40000000a00 */
[----:B------:R-:W-:-:S04]  /*0cd0*/  ISETP.NE.U32.AND P0, PT, RZ, UR4, PT ;  /* 0x00000004ff007c0c */ /* 0x000fc8000bf05070 */
[----:B------:R-:W-:-:S13]  /*0ce0*/  ISETP.NE.AND.EX P0, PT, RZ, UR5, PT, P0 ;  /* 0x00000005ff007c0c */ /* 0x000fda000bf05300 */
[----:B------:R-:W-:Y:S05]  /*0cf0*/  @!P0 BRA `(.L_x_9) ;  /* 0x00000000000c8947 */ /* 0x000fea0003800000 */
[----:B------:R-:W0:Y:S02]  /*0d00*/  LDC.64 R4, c[0x0][0x588] ;  /* 0x00016200ff047b82 */ /* 0x000e240000000a00 */
[----:B0-----:R1:W5:Y:S01]  /*0d10*/  LDG.E R155, desc[UR36][R4.64] ;  /* 0x00000024049b7981 */ /* 0x001362000c1e1900 */
[----:B------:R-:W-:Y:S05]  /*0d20*/  BRA `(.L_x_8) ;  /* 0x0000000000087947 */ /* 0x000fea0003800000 */
.L_x_9:
[----:B------:R-:W-:Y:S02]  /*0d30*/  ULDC UR4, c[0x0][0x580] ;  /* 0x0001600000047ab9 */ /* 0x000fe40000000800 */
[----:B------:R-:W-:-:S07]  /*0d40*/  IMAD.U32 R155, RZ, RZ, UR4 ;  /* 0x00000004ff9b7e24 */ /* 0x000fce000f8e00ff */
.L_x_8:
[----:B------:R-:W-:Y:S02]  /*0d50*/  ULDC.64 UR4, c[0x0][0x5a0] ;  /* 0x0001680000047ab9 */ /* 0x000fe40000000a00 */
[----:B------:R-:W-:-:S04]  /*0d60*/  ISETP.NE.U32.AND P0, PT, RZ, UR4, PT ;  /* 0x00000004ff007c0c */ /* 0x000fc8000bf05070 */
[----:B------:R-:W-:-:S13]  /*0d70*/  ISETP.NE.AND.EX P0, PT, RZ, UR5, PT, P0 ;  /* 0x00000005ff007c0c */ /* 0x000fda000bf05300 */
[----:B------:R-:W-:Y:S05]  /*0d80*/  @!P0 BRA `(.L_x_10) ;  /* 0x00000000001c8947 */ /* 0x000fea0003800000 */
[----:B01----:R-:W0:Y:S02]  /*0d90*/  LDC.64 R4, c[0x0][0x5a0] ;  /* 0x00016800ff047b82 */ /* 0x003e240000000a00 */
[----:B0-----:R-:W2:Y:S02]  /*0da0*/  LDG.E.64 R4, desc[UR36][R4.64] ;  /* 0x0000002404047981 */ /* 0x001ea4000c1e1b00 */
[----:B--2---:R-:W-:-:S04]  /*0db0*/  ISETP.NE.U32.AND P0, PT, R4, RZ, PT ;  /* 0x000000ff0400720c */ /* 0x004fc80003f05070 */
[----:B------:R-:W-:-:S13]  /*0dc0*/  ISETP.NE.AND.EX P0, PT, R5, RZ, PT, P0 ;  /* 0x000000ff0500720c */ /* 0x000fda0003f05300 */
[----:B------:R-:W-:Y:S05]  /*0dd0*/  @!P0 BRA `(.L_x_10) ;  /* 0x0000000000088947 */ /* 0x000fea0003800000 */
[----:B------:R0:W5:Y:S01]  /*0de0*/  LD.E R164, desc[UR36][R4.64] ;  /* 0x0000002404a47980 */ /* 0x000162000c101900 */
[----:B------:R-:W-:Y:S05]  /*0df0*/  BRA `(.L_x_11) ;  /* 0x0000000000247947 */ /* 0x000fea0003800000 */
.L_x_10:
[----:B------:R-:W-:Y:S02]  /*0e00*/  ULDC.64 UR4, c[0x0][0x590] ;  /* 0x0001640000047ab9 */ /* 0x000fe40000000a00 */
[----:B------:R-:W-:-:S04]  /*0e10*/  ISETP.NE.U32.AND P0, PT, RZ, UR4, PT ;  /* 0x00000004ff007c0c */ /* 0x000fc8000bf05070 */
[----:B------:R-:W-:-:S13]  /*0e20*/  ISETP.NE.AND.EX P0, PT, RZ, UR5, PT, P0 ;  /* 0x00000005ff007c0c */ /* 0x000fda000bf05300 */
[----:B------:R-:W-:Y:S05]  /*0e30*/  @!P0 BRA `(.L_x_12) ;  /* 0x00000000000c8947 */ /* 0x000fea0003800000 */
[----:B------:R-:W2:Y:S02]  /*0e40*/  LDC.64 R164, c[0x0][0x590] ;  /* 0x00016400ffa47b82 */ /* 0x000ea40000000a00 */
[----:B--2---:R2:W5:Y:S01]  /*0e50*/  LDG.E R164, desc[UR36][R164.64] ;  /* 0x00000024a4a47981 */ /* 0x004562000c1e1900 */
[----:B------:R-:W-:Y:S05]  /*0e60*/  BRA `(.L_x_11) ;  /* 0x0000000000087947 */ /* 0x000fea0003800000 */
.L_x_12:
[----:B------:R-:W-:Y:S02]  /*0e70*/  ULDC UR4, c[0x0][0x584] ;  /* 0x0001610000047ab9 */ /* 0x000fe40000000800 */
[----:B------:R-:W-:-:S07]  /*0e80*/  IMAD.U32 R164, RZ, RZ, UR4 ;  /* 0x00000004ffa47e24 */ /* 0x000fce000f8e00ff */
.L_x_11:
[----:B------:R-:W-:-:S13]  /*0e90*/  LOP3.LUT P0, RZ, R0, 0xff, RZ, 0xc0, !PT ;  /* 0x000000ff00ff7812 */ /* 0x000fda000780c0ff */
[----:B------:R-:W-:Y:S05]  /*0ea0*/  @!P0 EXIT ;  /* 0x000000000000894d */ /* 0x000fea0003800000 */
[----:B------:R-:W-:Y:S01]  /*0eb0*/  ULDC UR4, c[0x0][0x28c] ;  /* 0x0000a30000047ab9 */ /* 0x000fe20000000800 */
[----:B------:R-:W-:Y:S01]  /*0ec0*/  UMOV UR38, URZ ;  /* 0x0000003f00267c82 */ /* 0x000fe20008000000 */
[----:B------:R-:W-:Y:S01]  /*0ed0*/  UIADD3 UR4, UR4, 0x7f, URZ ;  /* 0x0000007f04047890 */ /* 0x000fe2000fffe03f */
[----:B------:R-:W-:-:S03]  /*0ee0*/  UMOV UR39, URZ ;  /* 0x0000003f00277c82 */ /* 0x000fc60008000000 */
[----:B------:R-:W-:-:S04]  /*0ef0*/  USHF.R.S32.HI UR5, URZ, 0x1f, UR4 ;  /* 0x0000001f3f057899 */ /* 0x000fc80008011404 */
[----:B------:R-:W-:-:S04]  /*0f00*/  ULEA.HI UR5, UR5, UR4, URZ, 0x7 ;  /* 0x0000000405057291 */ /* 0x000fc8000f8f383f */
[----:B------:R-:W-:-:S12]  /*0f10*/  USHF.R.S32.HI UR40, URZ, 0x7, UR5 ;  /* 0x000000073f287899 */ /* 0x000fd80008011405 */
.L_x_301:
[----:B---3--:R-:W3:Y:S01]  /*0f20*/  S2R R3, SR_CgaCtaId ;  /* 0x0000000000037919 */ /* 0x008ee20000008800 */
[----:B------:R-:W-:-:S04]  /*0f30*/  MOV R0, 0x400 ;  /* 0x0000040000007802 */ /* 0x000fc80000000f00 */
[----:B---3--:R-:W-:-:S05]  /*0f40*/  LEA R0, R3, R0, 0x18 ;  /* 0x0000000003007211 */ /* 0x008fca00078ec0ff */
[----:B------:R-:W-:-:S05]  /*0f50*/  VIADD R0, R0, 0x800 ;  /* 0x0000080000007836 */ /* 0x000fca0000000000 */
[----:B------:R-:W-:-:S13]  /*0f60*/  LOP3.LUT P0, RZ, R0, 0x3ff, RZ, 0xc0, !PT ;  /* 0x000003ff00ff7812 */ /* 0x000fda000780c0ff */
[----:B--2-4-:R-:W-:Y:S05]  /*0f70*/  @!P0 BRA `(.L_x_13) ;  /* 0x0000000000408947 */ /* 0x014fea0003800000 */
[----:B------:R-:W-:Y:S01]  /*0f80*/  MOV R0, 0x0 ;  /* 0x0000000000007802 */ /* 0x000fe20000000f00 */
[----:B------:R-:W-:Y:S01]  /*0f90*/  ULDC.64 UR4, c[0x4][0x70] ;  /* 0x01001c0000047ab9 */ /* 0x000fe20000000a00 */
[----:B------:R-:W-:Y:S01]  /*0fa0*/  ULDC.64 UR6, c[0x4][0x8] ;  /* 0x0100020000067ab9 */ /* 0x000fe20000000a00 */
[----:B01----:R-:W-:Y:S01]  /*0fb0*/  IMAD.U32 R4, RZ, RZ, UR4 ;  /* 0x00000004ff047e24 */ /* 0x003fe2000f8e00ff */
[----:B------:R0:W1:Y:S01]  /*0fc0*/  LDC.64 R14, c[0x4][R0] ;  /* 0x01000000000e7b82 */ /* 0x0000620000000a00 */
[----:B------:R-:W-:Y:S01]  /*0fd0*/  IMAD.U32 R5, RZ, RZ, UR5 ;  /* 0x00000005ff057e24 */ /* 0x000fe2000f8e00ff */
[----:B------:R-:W-:Y:S01]  /*0fe0*/  ULDC.64 UR4, c[0x4][0x78] ;  /* 0x01001e0000047ab9 */ /* 0x000fe20000000a00 */
[----:B------:R-:W-:Y:S02]  /*0ff0*/  IMAD.U32 R10, RZ, RZ, UR6 ;  /* 0x00000006ff0a7e24 */ /* 0x000fe4000f8e00ff */
[----:B------:R-:W-:Y:S02]  /*1000*/  IMAD.U32 R6, RZ, RZ, UR4 ;  /* 0x00000004ff067e24 */ /* 0x000fe4000f8e00ff */
[----:B------:R-:W-:-:S02]  /*1010*/  IMAD.U32 R7, RZ, RZ, UR5 ;  /* 0x00000005ff077e24 */ /* 0x000fc4000f8e00ff */
[----:B------:R-:W-:Y:S02]  /*1020*/  IMAD.U32 R11, RZ, RZ, UR7 ;  /* 0x00000007ff0b7e24 */ /* 0x000fe4000f8e00ff */
[----:B------:R-:W-:Y:S02]  /*1030*/  IMAD.MOV.U32 R8, RZ, RZ, 0x70 ;  /* 0x00000070ff087424 */ /* 0x000fe400078e00ff */
[----:B------:R-:W-:Y:S02]  /*1040*/  IMAD.MOV.U32 R12, RZ, RZ, 0x1 ;  /* 0x00000001ff0c7424 */ /* 0x000fe400078e00ff */
[----:B0-----:R-:W-:-:S07]  /*1050*/  IMAD.MOV.U32 R13, RZ, RZ, RZ ;  /* 0x000000ffff0d7224 */ /* 0x001fce00078e00ff */
[----:B------:R-:W-:-:S07]  /*1060*/  LEPC R20, `(.L_x_13) ;  /* 0x000000001014794e */ /* 0x000fce0000000000 */
[----:B-12--5:R-:W-:Y:S05]  /*1070*/  CALL.ABS.NOINC R14 ;  /* 0x000000000e007343 */ /* 0x026fea0003c00000 */
.L_x_13:
[----:B------:R-:W3:Y:S01]  /*1080*/  S2R R3, SR_CgaCtaId ;  /* 0x0000000000037919 */ /* 0x000ee20000008800 */
[----:B------:R-:W-:-:S04]  /*1090*/  MOV R0, 0x400 ;  /* 0x0000040000007802 */ /* 0x000fc80000000f00 */
[----:B---3--:R-:W-:-:S05]  /*10a0*/  LEA R0, R3, R0, 0x18 ;  /* 0x0000000003007211 */ /* 0x008fca00078ec0ff */
[----:B------:R-:W-:-:S05]  /*10b0*/  VIADD R24, R0, 0x10800 ;  /* 0x0001080000187836 */ /* 0x000fca0000000000 */
[----:B------:R-:W-:-:S13]  /*10c0*/  LOP3.LUT P0, RZ, R24, 0x3ff, RZ, 0xc0, !PT ;  /* 0x000003ff18ff7812 */ /* 0x000fda000780c0ff */
[----:B------:R-:W-:Y:S05]  /*10d0*/  @!P0 BRA `(.L_x_14) ;  /* 0x00000000007c8947 */ /* 0x000fea0003800000 */
        /* <DEDUP_REMOVED lines=16> */
.L_x_15:
[----:B------:R-:W0:Y:S01]  /*11e0*/  LDC.64 R22, c[0x4][R22] ;  /* 0x0100000016167b82 */ /* 0x000e220000000a00 */
[----:B------:R-:W-:Y:S01]  /*11f0*/  ULDC.64 UR4, c[0x4][0x70] ;  /* 0x01001c0000047ab9 */ /* 0x000fe20000000a00 */
[----:B------:R-:W-:Y:S01]  /*1200*/  ULDC.64 UR6, c[0x4][0x10] ;  /* 0x0100040000067ab9 */ /* 0x000fe20000000a00 */
[----:B------:R-:W-:Y:S02]  /*1210*/  IMAD.U32 R4, RZ, RZ, UR4 ;  /* 0x00000004ff047e24 */ /* 0x000fe4000f8e00ff */
        /* <DEDUP_REMOVED lines=8> */
[----:B------:R-:W-:-:S07]  /*12a0*/  IMAD.MOV.U32 R13, RZ, RZ, RZ ;  /* 0x000000ffff0d7224 */ /* 0x000fce00078e00ff */
[----:B------:R-:W-:-:S07]  /*12b0*/  LEPC R20, `(.L_x_14) ;  /* 0x000000001014794e */ /* 0x000fce0000000000 */
[----:B0-----:R-:W-:Y:S05]  /*12c0*/  CALL.ABS.NOINC R22 ;  /* 0x0000000016007343 */ /* 0x001fea0003c00000 */
.L_x_14:
[----:B------:R-:W-:Y:S01]  /*12d0*/  UMOV UR4, 0xffffffff ;  /* 0xffffffff00047882 */ /* 0x000fe20000000000 */
[----:B------:R-:W-:Y:S02]  /*12e0*/  LOP3.LUT R0, R19, 0x1, RZ, 0xfc, !PT ;  /* 0x0000000113007812 */ /* 0x000fe400078efcff */
[----:B------:R-:W-:Y:S02]  /*12f0*/  LOP3.LUT R13, R18, 0x80, RZ, 0xc0, !PT ;  /* 0x00000080120d7812 */ /* 0x000fe400078ec0ff */
[----:B------:R-:W-:Y:S02]  /*1300*/  ISETP.NE.AND P0, PT, R0, 0x3, PT ;  /* 0x000000030000780c */ /* 0x000fe40003f05270 */
[----:B------:R-:W-:Y:S01]  /*1310*/  SHF.R.U32.HI R13, RZ, 0x7, R13 ;  /* 0x00000007ff0d7819 */ /* 0x000fe2000001160d */
[----:B------:R-:W-:Y:S10]  /*1320*/  BRA.DIV UR4, `(.L_x_16) ;  /* 0x000000aa04107947 */ /* 0x000ff4000b800000 */
.L_x_329:
[----:B------:R-:W-:Y:S05]  /*1330*/  @!P0 BRA `(.L_x_17) ;  /* 0x0000000000048947 */ /* 0x000fea0003800000 */
[----:B------:R-:W-:Y:S01]  /*1340*/  BPT.TRAP 0x1 ;  /* 0x000000040000795c */ /* 0x000fe20000300000 */
.L_x_17:
[----:B------:R-:W3:Y:S01]  /*1350*/  S2UR UR5, SR_CgaCtaId ;  /* 0x00000000000579c3 */ /* 0x000ee20000008800 */
[----:B------:R-:W-:Y:S01]  /*1360*/  UMOV UR4, 0x400 ;  /* 0x0000040000047882 */ /* 0x000fe20000000000 */
[----:B------:R-:W-:Y:S02]  /*1370*/  IMAD.U32 R3, RZ, RZ, UR38 ;  /* 0x00000026ff037e24 */ /* 0x000fe4000f8e00ff */
[----:B01----:R-:W-:-:S03]  /*1380*/  IMAD.U32 R5, RZ, RZ, UR39 ;  /* 0x00000027ff057e24 */ /* 0x003fc6000f8e00ff */
[----:B------:R-:W-:Y:S01]  /*1390*/  SHF.L.U32 R3, R3, 0x1f, RZ ;  /* 0x0000001f03037819 */ /* 0x000fe200000006ff */
[----:B---3--:R-:W-:-:S06]  /*13a0*/  ULEA UR4, UR5, UR4, 0x18 ;  /* 0x0000000405047291 */ /* 0x008fcc000f8ec03f */
[----:B------:R-:W-:-:S04]  /*13b0*/  IMAD.U32 R0, RZ, RZ, UR4 ;  /* 0x00000004ff007e24 */ /* 0x000fc8000f8e00ff */
[----:B------:R-:W-:-:S04]  /*13c0*/  IMAD R4, R5, 0x8, R0 ;  /* 0x0000000805047824 */ /* 0x000fc800078e0200 */
[----:B------:R0:W1:Y:S01]  /*13d0*/  SYNCS.PHASECHK.TRANS64.TRYWAIT P1, [R4+URZ], R3 ;  /* 0x00000003040075a7 */ /* 0x000062000802017f */
[----:B------:R-:W-:Y:S05]  /*13e0*/  @!P0 BRA `(.L_x_18) ;  /* 0x0000000000048947 */ /* 0x000fea0003800000 */
[----:B------:R-:W-:Y:S01]  /*13f0*/  BPT.TRAP 0x1 ;  /* 0x000000040000795c */ /* 0x000fe20000300000 */
.L_x_18:
[----:B-1----:R-:W-:Y:S05]  /*1400*/  @P1 BRA `(.L_x_19) ;  /* 0x0000000000081947 */ /* 0x002fea0003800000 */
[----:B------:R-:W1:Y:S02]  /*1410*/  SYNCS.PHASECHK.TRANS64.TRYWAIT P1, [R4+URZ], R3 ;  /* 0x00000003040075a7 */ /* 0x000e64000802017f */
[----:B-1----:R-:W-:Y:S05]  /*1420*/  @!P1 BRA `(.L_x_20) ;  /* 0x000000a400ec9947 */ /* 0x002fea0003800000 */
.L_x_19:
[----:B------:R-:W-:-:S04]  /*1430*/  UIADD3 UR4, UR39, 0x1, URZ ;  /* 0x0000000127047890 */ /* 0x000fc8000fffe03f */
[----:B------:R-:W-:Y:S02]  /*1440*/  UISETP.NE.AND UP0, UPT, UR4, 0x4, UPT ;  /* 0x000000040400788c */ /* 0x000fe4000bf05270 */
[----:B01----:R-:W-:Y:S02]  /*1450*/  IMAD.U32 R3, RZ, RZ, UR4 ;  /* 0x00000004ff037e24 */ /* 0x003fe4000f8e00ff */
[----:B------:R-:W-:Y:S02]  /*1460*/  USEL UR4, URZ, 0x1, UP0 ;  /* 0x000000013f047887 */ /* 0x000fe40008000000 */
[----:B------:R-:W-:Y:S02]  /*1470*/  PLOP3.LUT P1, PT, PT, PT, UP0, 0x80, 0x0 ;  /* 0x000000000000781c */ /* 0x000fe40003f2f008 */
[----:B------:R-:W-:Y:S02]  /*1480*/  ULOP3.LUT UR4, UR38, UR4, URZ, 0x3c, !UPT ;  /* 0x0000000426047292 */ /* 0x000fe4000f8e3c3f */
[----:B------:R-:W-:-:S04]  /*1490*/  SEL R3, R3, RZ, P1 ;  /* 0x000000ff03037207 */ /* 0x000fc80000800000 */
[----:B------:R-:W-:Y:S01]  /*14a0*/  IMAD.U32 R166, RZ, RZ, UR4 ;  /* 0x00000004ffa67e24 */ /* 0x000fe2000f8e00ff */
[----:B------:R-:W-:Y:S06]  /*14b0*/  @!P0 BRA `(.L_x_21) ;  /* 0x0000000000048947 */ /* 0x000fec0003800000 */
[----:B------:R-:W-:Y:S01]  /*14c0*/  BPT.TRAP 0x1 ;  /* 0x000000040000795c */ /* 0x000fe20000300000 */
.L_x_21:
[C---:B------:R-:W-:Y:S01]  /*14d0*/  IMAD.SHL.U32 R7, R18.reuse, 0x200, RZ ;  /* 0x0000020012077824 */ /* 0x040fe200078e00ff */
[C---:B------:R-:W-:Y:S01]  /*14e0*/  LOP3.LUT R5, R18.reuse, 0x2, RZ, 0xc0, !PT ;  /* 0x0000000212057812 */ /* 0x040fe200078ec0ff */
[----:B------:R-:W-:Y:S01]  /*14f0*/  USHF.L.U32 UR4, UR39, 0xe, URZ ;  /* 0x0000000e27047899 */ /* 0x000fe2000800063f */
[----:B------:R-:W-:Y:S01]  /*1500*/  SHF.R.U32.HI R4, RZ, 0x2, R18 ;  /* 0x00000002ff047819 */ /* 0x000fe20000011612 */
[----:B------:R-:W-:Y:S01]  /*1510*/  IMAD.U32 R33, RZ, RZ, UR40 ;  /* 0x00000028ff217e24 */ /* 0x000fe2000f8e00ff */
[C---:B------:R-:W-:Y:S01]  /*1520*/  LOP3.LUT R6, R18.reuse, 0xe0, RZ, 0xc0, !PT ;  /* 0x000000e012067812 */ /* 0x040fe200078ec0ff */
[----:B------:R-:W-:Y:S01]  /*1530*/  IMAD.SHL.U32 R9, R5, 0x200, RZ ;  /* 0x0000020005097824 */ /* 0x000fe200078e00ff */
[----:B------:R-:W-:Y:S01]  /*1540*/  LOP3.LUT R7, R7, 0x200, RZ, 0xc0, !PT ;  /* 0x0000020007077812 */ /* 0x000fe200078ec0ff */
[----:B------:R-:W-:Y:S01]  /*1550*/  IMAD.SHL.U32 R5, R18, 0x40, RZ ;  /* 0x0000004012057824 */ /* 0x000fe200078e00ff */
[----:B------:R-:W-:Y:S02]  /*1560*/  LOP3.LUT R4, R4, 0x7, RZ, 0xc0, !PT ;  /* 0x0000000704047812 */ /* 0x000fe400078ec0ff */
[----:B------:R-:W-:Y:S01]  /*1570*/  LEA.HI R6, R6, R7, RZ, 0x1f ;  /* 0x0000000706067211 */ /* 0x000fe200078ff8ff */
[----:B------:R-:W-:Y:S01]  /*1580*/  IMAD R7, R3, 0x8, R0 ;  /* 0x0000000803077824 */ /* 0x000fe200078e0200 */
[----:B------:R-:W-:-:S02]  /*1590*/  LOP3.LUT R4, R9, 0xfffffe00, R4, 0xe2, !PT ;  /* 0xfffffe0009047812 */ /* 0x000fc400078ee204 */
[----:B------:R-:W-:Y:S01]  /*15a0*/  LOP3.LUT R5, R6, 0x40, R5, 0x78, !PT ;  /* 0x0000004006057812 */ /* 0x000fe200078e7805 */
[----:B------:R-:W-:Y:S01]  /*15b0*/  IMAD.MOV.U32 R6, RZ, RZ, 0x120 ;  /* 0x00000120ff067424 */ /* 0x000fe200078e00ff */
[----:B------:R-:W-:Y:S02]  /*15c0*/  R2P PR, R18, 0x60 ;  /* 0x0000006012007804 */ /* 0x000fe40000000000 */
[----:B------:R-:W-:Y:S01]  /*15d0*/  LOP3.LUT R5, R4, R5, RZ, 0xfc, !PT ;  /* 0x0000000504057212 */ /* 0x000fe200078efcff */
[----:B------:R-:W-:Y:S01]  /*15e0*/  IMAD.MOV.U32 R4, RZ, RZ, 0x90 ;  /* 0x00000090ff047424 */ /* 0x000fe200078e00ff */
[----:B------:R-:W-:Y:S02]  /*15f0*/  SHF.L.U32 R8, R166, 0x1f, RZ ;  /* 0x0000001fa6087819 */ /* 0x000fe400000006ff */
[----:B------:R-:W-:Y:S02]  /*1600*/  LOP3.LUT R11, R5, UR4, RZ, 0xfc, !PT ;  /* 0x00000004050b7c12 */ /* 0x000fe4000f8efcff */
[----:B------:R-:W-:Y:S01]  /*1610*/  SEL R4, R4, 0x70, !P5 ;  /* 0x0000007004047807 */ /* 0x000fe20006800000 */
[----:B------:R0:W1:Y:S01]  /*1620*/  SYNCS.PHASECHK.TRANS64.TRYWAIT P1, [R7+URZ], R8 ;  /* 0x00000008070075a7 */ /* 0x000062000802017f */
[----:B------:R-:W-:Y:S01]  /*1630*/  SEL R6, R6, 0xe0, !P6 ;  /* 0x000000e006067807 */ /* 0x000fe20007000000 */
[----:B------:R-:W-:-:S07]  /*1640*/  IMAD.IADD R11, R0, 0x1, R11 ;  /* 0x00000001000b7824 */ /* 0x000fce00078e020b */
[----:B------:R-:W-:Y:S05]  /*1650*/  WARPSYNC.ALL ;  /* 0x0000000000007948 */ /* 0x000fea0003800000 */
[C---:B------:R-:W-:Y:S01]  /*1660*/  IMAD.IADD R10, R11.reuse, 0x1, R4 ;  /* 0x000000010b0a7824 */ /* 0x040fe200078e0204 */
[----:B------:R-:W-:Y:S01]  /*1670*/  LDS.U8 R13, [R11+0x800] ;  /* 0x000800000b0d7984 */ /* 0x000fe20000000000 */
[----:B------:R-:W-:Y:S01]  /*1680*/  IMAD.IADD R9, R11, 0x1, R6 ;  /* 0x000000010b097824 */ /* 0x000fe200078e0206 */
[----:B------:R-:W-:Y:S02]  /*1690*/  ISETP.NE.AND P2, PT, R33, 0x1, PT ;  /* 0x000000012100780c */ /* 0x000fe40003f45270 */
[----:B------:R-:W-:Y:S01]  /*16a0*/  LDS.U8 R15, [R11+0x808] ;  /* 0x000808000b0f7984 */ /* 0x000fe20000000000 */
[----:B------:R-:W-:-:S03]  /*16b0*/  IMAD.IADD R12, R4, 0x1, R9 ;  /* 0x00000001040c7824 */ /* 0x000fc600078e0209 */
[----:B------:R-:W-:Y:S04]  /*16c0*/  LDS.U8 R21, [R11+0x1000] ;  /* 0x001000000b157984 */ /* 0x000fe80000000000 */
[----:B------:R-:W-:Y:S04]  /*16d0*/  LDS.U8 R23, [R11+0x1008] ;  /* 0x001008000b177984 */ /* 0x000fe80000000000 */
[----:B------:R-:W-:Y:S04]  /*16e0*/  LDS.U8 R25, [R11+0x1800] ;  /* 0x001800000b197984 */ /* 0x000fe80000000000 */
[----:B------:R-:W-:Y:S04]  /*16f0*/  LDS.U8 R27, [R11+0x1808] ;  /* 0x001808000b1b7984 */ /* 0x000fe80000000000 */
[----:B------:R-:W-:Y:S04]  /*1700*/  LDS.U8 R29, [R11+0x2000] ;  /* 0x002000000b1d7984 */ /* 0x000fe80000000000 */
[----:B------:R-:W-:Y:S04]  /*1710*/  LDS.U8 R31, [R11+0x2008] ;  /* 0x002008000b1f7984 */ /* 0x000fe80000000000 */
[----:B------:R-:W3:Y:S04]  /*1720*/  LDS.U8 R14, [R10+0x800] ;  /* 0x000800000a0e7984 */ /* 0x000ee80000000000 */
[----:B------:R-:W4:Y:S04]  /*1730*/  LDS.U8 R22, [R10+0x808] ;  /* 0x000808000a167984 */ /* 0x000f280000000000 */
[----:B------:R-:W2:Y:S04]  /*1740*/  LDS.U8 R30, [R10+0x1000] ;  /* 0x001000000a1e7984 */ /* 0x000ea80000000000 */
[----:B------:R-:W0:Y:S04]  /*1750*/  LDS.U8 R34, [R10+0x1008] ;  /* 0x001008000a227984 */ /* 0x000e280000000000 */
[----:B------:R-:W1:Y:S04]  /*1760*/  LDS.U8 R40, [R10+0x1800] ;  /* 0x001800000a287984 */ /* 0x000e680000000000 */
[----:B------:R-:W1:Y:S04]  /*1770*/  LDS.U8 R44, [R10+0x1808] ;  /* 0x001808000a2c7984 */ /* 0x000e680000000000 */
[----:B------:R-:W1:Y:S04]  /*1780*/  LDS.U8 R50, [R10+0x2000] ;  /* 0x002000000a327984 */ /* 0x000e680000000000 */
[----:B------:R-:W1:Y:S04]  /*1790*/  LDS.U8 R54, [R10+0x2008] ;  /* 0x002008000a367984 */ /* 0x000e680000000000 */
[----:B------:R-:W1:Y:S04]  /*17a0*/  LDS.U8 R20, [R9+0x800] ;  /* 0x0008000009147984 */ /* 0x000e680000000000 */
[----:B------:R-:W1:Y:S04]  /*17b0*/  LDS.U8 R26, [R9+0x808] ;  /* 0x00080800091a7984 */ /* 0x000e680000000000 */
[----:B------:R-:W1:Y:S01]  /*17c0*/  LDS.U8 R32, [R9+0x1000] ;  /* 0x0010000009207984 */ /* 0x000e620000000000 */
[----:B---3--:R-:W-:-:S03]  /*17d0*/  PRMT R13, R14, 0x7604, R13 ;  /* 0x000076040e0d7816 */ /* 0x008fc6000000000d */
[----:B------:R-:W3:Y:S01]  /*17e0*/  LDS.U8 R36, [R9+0x1008] ;  /* 0x0010080009247984 */ /* 0x000ee20000000000 */
[----:B----4-:R-:W-:-:S03]  /*17f0*/  PRMT R15, R22, 0x7604, R15 ;  /* 0x00007604160f7816 */ /* 0x010fc6000000000f */
[----:B------:R-:W4:Y:S01]  /*1800*/  LDS.U8 R42, [R9+0x1800] ;  /* 0x00180000092a7984 */ /* 0x000f220000000000 */
[----:B--2---:R-:W-:-:S03]  /*1810*/  PRMT R21, R30, 0x7604, R21 ;  /* 0x000076041e157816 */ /* 0x004fc60000000015 */
[----:B------:R-:W2:Y:S01]  /*1820*/  LDS.U8 R46, [R9+0x1808] ;  /* 0x00180800092e7984 */ /* 0x000ea20000000000 */
[----:B0-----:R-:W-:-:S03]  /*1830*/  PRMT R23, R34, 0x7604, R23 ;  /* 0x0000760422177816 */ /* 0x001fc60000000017 */
[----:B------:R-:W0:Y:S01]  /*1840*/  LDS.U8 R52, [R9+0x2000] ;  /* 0x0020000009347984 */ /* 0x000e220000000000 */
[----:B-1----:R-:W-:-:S03]  /*1850*/  PRMT R25, R40, 0x7604, R25 ;  /* 0x0000760428197816 */ /* 0x002fc60000000019 */
[----:B------:R-:W1:Y:S01]  /*1860*/  LDS.U8 R56, [R9+0x2008] ;  /* 0x0020080009387984 */ /* 0x000e620000000000 */
[----:B------:R-:W-:-:S03]  /*1870*/  PRMT R27, R44, 0x7604, R27 ;  /* 0x000076042c1b7816 */ /* 0x000fc6000000001b */
        /* <DEDUP_REMOVED lines=11> */
[----:B---3--:R-:W-:-:S03]  /*1930*/  PRMT R23, R36, 0x7054, R23 ;  /* 0x0000705424177816 */ /* 0x008fc60000000017 */
[----:B------:R-:W3:Y:S01]  /*1940*/  LDS.U8 R162, [R12+0x2000] ;  /* 0x002000000ca27984 */ /* 0x000ee20000000000 */
[----:B----4-:R-:W-:-:S03]  /*1950*/  PRMT R25, R42, 0x7054, R25 ;  /* 0x000070542a197816 */ /* 0x010fc60000000019 */
[----:B------:R-:W4:Y:S01]  /*1960*/  LDS.U8 R58, [R12+0x2008] ;  /* 0x002008000c3a7984 */ /* 0x000f220000000000 */
[----:B--2---:R-:W-:Y:S02]  /*1970*/  PRMT R27, R46, 0x7054, R27 ;  /* 0x000070542e1b7816 */ /* 0x004fe4000000001b */
[----:B0-----:R-:W-:Y:S02]  /*1980*/  PRMT R29, R52, 0x7054, R29 ;  /* 0x00007054341d7816 */ /* 0x001fe4000000001d */
[----:B-1----:R-:W-:Y:S02]  /*1990*/  PRMT R31, R56, 0x7054, R31 ;  /* 0x00007054381f7816 */ /* 0x002fe4000000001f */
[----:B------:R-:W-:Y:S02]  /*19a0*/  PRMT R156, R156, 0x654, R13 ;  /* 0x000006549c9c7816 */ /* 0x000fe4000000000d */
[----:B------:R-:W-:Y:S02]  /*19b0*/  PRMT R157, R28, 0x654, R15 ;  /* 0x000006541c9d7816 */ /* 0x000fe4000000000f */
[----:B------:R-:W-:-:S02]  /*19c0*/  PRMT R158, R158, 0x654, R21 ;  /* 0x000006549e9e7816 */ /* 0x000fc40000000015 */
[----:B------:R-:W-:Y:S02]  /*19d0*/  PRMT R159, R38, 0x654, R23 ;  /* 0x00000654269f7816 */ /* 0x000fe40000000017 */
[----:B------:R-:W-:Y:S02]  /*19e0*/  PRMT R160, R160, 0x654, R25 ;  /* 0x00000654a0a07816 */ /* 0x000fe40000000019 */
[----:B------:R-:W-:Y:S02]  /*19f0*/  PRMT R161, R48, 0x654, R27 ;  /* 0x0000065430a17816 */ /* 0x000fe4000000001b */
[----:B---3--:R-:W-:Y:S02]  /*1a00*/  PRMT R162, R162, 0x654, R29 ;  /* 0x00000654a2a27816 */ /* 0x008fe4000000001d */
[----:B----4-:R-:W-:Y:S02]  /*1a10*/  PRMT R163, R58, 0x654, R31 ;  /* 0x000006543aa37816 */ /* 0x010fe4000000001f */
[----:B------:R-:W-:Y:S01]  /*1a20*/  R2UR UR4, R24 ;  /* 0x00000000180472ca */ /* 0x000fe200000e0000 */
[----:B------:R-:W-:Y:S01]  /*1a30*/  UMOV UR11, 0x40000040 ;  /* 0x40000040000b7882 */ /* 0x000fe20000000000 */
[----:B------:R-:W-:-:S11]  /*1a40*/  WARPGROUP.ARRIVE ;  /* 0x00000000000079c5 */ /* 0x000fd60000000000 */
[----:B------:R-:W-:-:S04]  /*1a50*/  USHF.R.U32.HI UR4, URZ, 0x4, UR4 ;  /* 0x000000043f047899 */ /* 0x000fc80008011604 */
[----:B------:R-:W-:-:S04]  /*1a60*/  ULOP3.LUT UR4, UR4, 0x3fff, URZ, 0xc0, !UPT ;  /* 0x00003fff04047892 */ /* 0x000fc8000f8ec03f */
[----:B------:R-:W-:-:S04]  /*1a70*/  ULOP3.LUT UR7, UR4, 0x10000, URZ, 0xfc, !UPT ;  /* 0x0001000004077892 */ /* 0x000fc8000f8efc3f */
[----:B------:R-:W-:-:S04]  /*1a80*/  ULEA UR4, UR39, UR7, 0xb ;  /* 0x0000000727047291 */ /* 0x000fc8000f8e583f */
[----:B------:R-:W-:-:S03]  /*1a90*/  UIADD3 UR6, UR4, 0x2, URZ ;  /* 0x0000000204067890 */ /* 0x000fc6000fffe03f */
[----:B------:R-:W-:Y:S02]  /*1aa0*/  UMOV UR10, UR4 ;  /* 0x00000004000a7c82 */ /* 0x000fe40008000000 */
[----:B------:R-:W-:Y:S01]  /*1ab0*/  IGMMA.64x256x32.S8.S8 R24, R156, gdesc[UR8], RZ, !UPT, gsb0 ;  /* 0x066000089c187df1 */ /* 0x000fe2000c0410ff */
[----:B------:R-:W-:Y:S01]  /*1ac0*/  UMOV UR11, 0x40000040 ;  /* 0x40000040000b7882 */ /* 0x000fe20000000000 */
[----:B------:R-:W-:Y:S01]  /*1ad0*/  UMOV UR10, UR6 ;  /* 0x00000006000a7c82 */ /* 0x000fe20008000000 */
[----:B------:R-:W-:Y:S02]  /*1ae0*/  UIADD3 UR6, UR4, 0x4, URZ ;  /* 0x0000000404067890 */ /* 0x000fe4000fffe03f */
[----:B------:R-:W-:Y:S01]  /*1af0*/  UIADD3 UR4, UR4, 0x6, URZ ;  /* 0x0000000604047890 */ /* 0x000fe2000fffe03f */
[----:B------:R-:W-:Y:S02]  /*1b00*/  WARPGROUP.DEPBAR.LE gsb0, 0x0 ;  /* 0x00008000000079c5 */ /* 0x000fe40000010000 */
[----:B------:R-:W-:-:S06]  /*1b10*/  WARPGROUP.ARRIVE ;  /* 0x00000000000079c5 */ /* 0x000fcc0000000000 */
[----:B------:R-:W-:Y:S01]  /*1b20*/  IGMMA.64x256x32.S8.S8 R24, R160, gdesc[UR8], R24, gsb0 ;  /* 0x06600008a0187df1 */ /* 0x000fe20008041018 */
[----:B------:R-:W-:Y:S01]  /*1b30*/  UMOV UR10, UR6 ;  /* 0x00000006000a7c82 */ /* 0x000fe20008000000 */
[----:B------:R-:W-:Y:S01]  /*1b40*/  UMOV UR11, 0x40000040 ;  /* 0x40000040000b7882 */ /* 0x000fe20000000000 */
[----:B------:R-:W-:Y:S02]  /*1b50*/  WARPGROUP.DEPBAR.LE gsb0, 0x0 ;  /* 0x00008000000079c5 */ /* 0x000fe40000010000 */
[----:B------:R-:W-:Y:S04]  /*1b60*/  LDS.U8 R13, [R11+0x2800] ;  /* 0x002800000b0d7984 */ /* 0x000fe80000000000 */
[----:B------:R-:W0:Y:S04]  /*1b70*/  LDS.U8 R14, [R10+0x2800] ;  /* 0x002800000a0e7984 */ /* 0x000e280000000000 */
[----:B------:R-:W-:Y:S04]  /*1b80*/  LDS.U8 R15, [R11+0x2808] ;  /* 0x002808000b0f7984 */ /* 0x000fe80000000000 */
[----:B------:R-:W1:Y:S04]  /*1b90*/  LDS.U8 R22, [R10+0x2808] ;  /* 0x002808000a167984 */ /* 0x000e680000000000 */
[----:B------:R-:W-:Y:S04]  /*1ba0*/  LDS.U8 R21, [R11+0x3000] ;  /* 0x003000000b157984 */ /* 0x000fe80000000000 */
[----:B------:R-:W2:Y:S04]  /*1bb0*/  LDS.U8 R162, [R10+0x3000] ;  /* 0x003000000aa27984 */ /* 0x000ea80000000000 */
[----:B------:R-:W-:Y:S04]  /*1bc0*/  LDS.U8 R23, [R11+0x3008] ;  /* 0x003008000b177984 */ /* 0x000fe80000000000 */
[----:B------:R-:W3:Y:S04]  /*1bd0*/  LDS.U8 R172, [R10+0x3008] ;  /* 0x003008000aac7984 */ /* 0x000ee80000000000 */
[----:B------:R-:W4:Y:S04]  /*1be0*/  LDS.U8 R20, [R9+0x2800] ;  /* 0x0028000009147984 */ /* 0x000f280000000000 */
[----:B------:R-:W4:Y:S04]  /*1bf0*/  LDS.U8 R158, [R9+0x2808] ;  /* 0x00280800099e7984 */ /* 0x000f280000000000 */
[----:B------:R-:W4:Y:S04]  /*1c00*/  LDS.U8 R168, [R9+0x3000] ;  /* 0x0030000009a87984 */ /* 0x000f280000000000 */
[----:B------:R-:W4:Y:S01]  /*1c10*/  LDS.U8 R174, [R9+0x3008] ;  /* 0x0030080009ae7984 */ /* 0x000f220000000000 */
[----:B0-----:R-:W-:-:S03]  /*1c20*/  PRMT R13, R14, 0x7604, R13 ;  /* 0x000076040e0d7816 */ /* 0x001fc6000000000d */
[----:B------:R-:W0:Y:S04]  /*1c30*/  LDS.U8 R156, [R12+0x2800] ;  /* 0x002800000c9c7984 */ /* 0x000e280000000000 */
[----:B------:R-:W0:Y:S01]  /*1c40*/  LDS.U8 R160, [R12+0x2808] ;  /* 0x002808000ca07984 */ /* 0x000e220000000000 */
[----:B-1----:R-:W-:-:S03]  /*1c50*/  PRMT R15, R22, 0x7604, R15 ;  /* 0x00007604160f7816 */ /* 0x002fc6000000000f */
[----:B------:R-:W1:Y:S04]  /*1c60*/  LDS.U8 R170, [R12+0x3000] ;  /* 0x003000000caa7984 */ /* 0x000e680000000000 */
[----:B------:R-:W1:Y:S01]  /*1c70*/  LDS.U8 R176, [R12+0x3008] ;  /* 0x003008000cb07984 */ /* 0x000e620000000000 */
[----:B--2---:R-:W-:Y:S02]  /*1c80*/  PRMT R21, R162, 0x7604, R21 ;  /* 0x00007604a2157816 */ /* 0x004fe40000000015 */
[----:B---3--:R-:W-:Y:S02]  /*1c90*/  PRMT R23, R172, 0x7604, R23 ;  /* 0x00007604ac177816 */ /* 0x008fe40000000017 */
[----:B----4-:R-:W-:Y:S02]  /*1ca0*/  PRMT R13, R20, 0x7054, R13 ;  /* 0x00007054140d7816 */ /* 0x010fe4000000000d */
[----:B------:R-:W-:-:S02]  /*1cb0*/  PRMT R15, R158, 0x7054, R15 ;  /* 0x000070549e0f7816 */ /* 0x000fc4000000000f */
[----:B------:R-:W-:Y:S02]  /*1cc0*/  PRMT R21, R168, 0x7054, R21 ;  /* 0x00007054a8157816 */ /* 0x000fe40000000015 */
[----:B------:R-:W-:Y:S02]  /*1cd0*/  PRMT R23, R174, 0x7054, R23 ;  /* 0x00007054ae177816 */ /* 0x000fe40000000017 */
[----:B0-----:R-:W-:Y:S02]  /*1ce0*/  PRMT R156, R156, 0x654, R13 ;  /* 0x000006549c9c7816 */ /* 0x001fe4000000000d */
[----:B------:R-:W-:Y:S02]  /*1cf0*/  PRMT R157, R160, 0x654, R15 ;  /* 0x00000654a09d7816 */ /* 0x000fe4000000000f */
[----:B-1----:R-:W-:Y:S02]  /*1d00*/  PRMT R158, R170, 0x654, R21 ;  /* 0x00000654aa9e7816 */ /* 0x002fe40000000015 */
[----:B------:R-:W-:-:S04]  /*1d10*/  PRMT R159, R176, 0x654, R23 ;  /* 0x00000654b09f7816 */ /* 0x000fc80000000017 */
        /* <DEDUP_REMOVED lines=8> */
[----:B------:R-:W-:Y:S04]  /*1da0*/  LDS.U8 R21, [R11+0x4000] ;  /* 0x004000000b157984 */ /* 0x000fe80000000000 */
[----:B------:R-:W-:Y:S04]  /*1db0*/  LDS.U8 R23, [R11+0x4008] ;  /* 0x004008000b177984 */ /* 0x000fe80000000000 */
[----:B------:R-:W1:Y:S04]  /*1dc0*/  LDS.U8 R22, [R10+0x3808] ;  /* 0x003808000a167984 */ /* 0x000e680000000000 */
[----:B------:R-:W2:Y:S04]  /*1dd0*/  LDS.U8 R162, [R10+0x4000] ;  /* 0x004000000aa27984 */ /* 0x000ea80000000000 */
[----:B------:R-:W3:Y:S04]  /*1de0*/  LDS.U8 R172, [R10+0x4008] ;  /* 0x004008000aac7984 */ /* 0x000ee80000000000 */
[----:B------:R-:W4:Y:S04]  /*1df0*/  LDS.U8 R20, [R9+0x3800] ;  /* 0x0038000009147984 */ /* 0x000f280000000000 */
[----:B------:R-:W4:Y:S04]  /*1e00*/  LDS.U8 R158, [R9+0x3808] ;  /* 0x00380800099e7984 */ /* 0x000f280000000000 */
[----:B------:R-:W4:Y:S04]  /*1e10*/  LDS.U8 R168, [R9+0x4000] ;  /* 0x0040000009a87984 */ /* 0x000f280000000000 */
[----:B------:R-:W4:Y:S01]  /*1e20*/  LDS.U8 R174, [R9+0x4008] ;  /* 0x0040080009ae7984 */ /* 0x000f220000000000 */
[----:B0-----:R-:W-:-:S03]  /*1e30*/  PRMT R13, R14, 0x7604, R13 ;  /* 0x000076040e0d7816 */ /* 0x001fc6000000000d */
[----:B------:R-:W0:Y:S04]  /*1e40*/  LDS.U8 R156, [R12+0x3800] ;  /* 0x003800000c9c7984 */ /* 0x000e280000000000 */
[----:B------:R-:W0:Y:S04]  /*1e50*/  LDS.U8 R160, [R12+0x3808] ;  /* 0x003808000ca07984 */ /* 0x000e280000000000 */
[----:B------:R-:W0:Y:S04]  /*1e60*/  LDS.U8 R170, [R12+0x4000] ;  /* 0x004000000caa7984 */ /* 0x000e280000000000 */
[----:B------:R-:W0:Y:S01]  /*1e70*/  LDS.U8 R176, [R12+0x4008] ;  /* 0x004008000cb07984 */ /* 0x000e220000000000 */
[----:B-1----:R-:W-:-:S02]  /*1e80*/  PRMT R15, R22, 0x7604, R15 ;  /* 0x00007604160f7816 */ /* 0x002fc4000000000f */
[----:B--2---:R-:W-:Y:S02]  /*1e90*/  PRMT R21, R162, 0x7604, R21 ;  /* 0x00007604a2157816 */ /* 0x004fe40000000015 */
[----:B---3--:R-:W-:Y:S02]  /*1ea0*/  PRMT R23, R172, 0x7604, R23 ;  /* 0x00007604ac177816 */ /* 0x008fe40000000017 */
[----:B----4-:R-:W-:Y:S02]  /*1eb0*/  PRMT R13, R20, 0x7054, R13 ;  /* 0x00007054140d7816 */ /* 0x010fe4000000000d */
[----:B------:R-:W-:Y:S02]  /*1ec0*/  PRMT R15, R158, 0x7054, R15 ;  /* 0x000070549e0f7816 */ /* 0x000fe4000000000f */
[----:B------:R-:W-:Y:S02]  /*1ed0*/  PRMT R21, R168, 0x7054, R21 ;  /* 0x00007054a8157816 */ /* 0x000fe40000000015 */
[----:B------:R-:W-:-:S02]  /*1ee0*/  PRMT R23, R174, 0x7054, R23 ;  /* 0x00007054ae177816 */ /* 0x000fc40000000017 */
[----:B0-----:R-:W-:Y:S02]  /*1ef0*/  PRMT R156, R156, 0x654, R13 ;  /* 0x000006549c9c7816 */ /* 0x001fe4000000000d */
[----:B------:R-:W-:Y:S02]  /*1f00*/  PRMT R157, R160, 0x654, R15 ;  /* 0x00000654a09d7816 */ /* 0x000fe4000000000f */
[----:B------:R-:W-:Y:S02]  /*1f10*/  PRMT R158, R170, 0x654, R21 ;  /* 0x00000654aa9e7816 */ /* 0x000fe40000000015 */
[----:B------:R-:W-:-:S04]  /*1f20*/  PRMT R159, R176, 0x654, R23 ;  /* 0x00000654b09f7816 */ /* 0x000fc80000000017 */
[----:B------:R-:W-:-:S06]  /*1f30*/  WARPGROUP.ARRIVE ;  /* 0x00000000000079c5 */ /* 0x000fcc0000000000 */
[----:B------:R-:W-:Y:S03]  /*1f40*/  IGMMA.64x256x32.S8.S8 R24, R156, gdesc[UR8], R24, gsb0 ;  /* 0x066000089c187df1 */ /* 0x000fe60008041018 */
[----:B------:R-:W-:Y:S02]  /*1f50*/  WARPGROUP.DEPBAR.LE gsb0, 0x0 ;  /* 0x00008000000079c5 */ /* 0x000fe40000010000 */
[----:B------:R-:W-:Y:S05]  /*1f60*/  @!P2 BRA `(.L_x_22) ;  /* 0x00000014009ca947 */ /* 0x000fea0003800000 */
[----:B------:R-:W-:Y:S05]  /*1f70*/  @!P0 BRA `(.L_x_23) ;  /* 0x0000000000048947 */ /* 0x000fea0003800000 */
[----:B------:R-:W-:Y:S01]  /*1f80*/  BPT.TRAP 0x1 ;  /* 0x000000040000795c */ /* 0x000fe20000300000 */
.L_x_23:
[----:B------:R-:W-:-:S05]  /*1f90*/  IMAD.SHL.U32 R172, R3, 0x4000, RZ ;  /* 0x0000400003ac7824 */ /* 0x000fca00078e00ff */
[----:B------:R-:W-:-:S05]  /*1fa0*/  LOP3.LUT R9, R172, R5, RZ, 0xfc, !PT ;  /* 0x00000005ac097212 */ /* 0x000fca00078efcff */
[----:B------:R-:W-:Y:S01]  /*1fb0*/  IMAD.IADD R9, R0, 0x1, R9 ;  /* 0x0000000100097824 */ /* 0x000fe200078e0209 */
[----:B------:R-:W-:Y:S06]  /*1fc0*/  @P1 BRA `(.L_x_24) ;  /* 0x0000000000081947 */ /* 0x000fec0003800000 */
[----:B------:R-:W0:Y:S02]  /*1fd0*/  SYNCS.PHASECHK.TRANS64.TRYWAIT P1, [R7+URZ], R8 ;  /* 0x00000008070075a7 */ /* 0x000e24000802017f */
[----:B0-----:R-:W-:Y:S05]  /*1fe0*/  @!P1 BRA `(.L_x_25) ;  /* 0x0000009c00109947 */ /* 0x001fea0003800000 */
.L_x_24:
[--C-:B------:R-:W-:Y:S01]  /*1ff0*/  IMAD.IADD R21, R4, 0x1, R9.reuse ;  /* 0x0000000104157824 */ /* 0x100fe200078e0209 */
[----:B0-----:R-:W-:Y:S01]  /*2000*/  LDS.U8 R7, [R9+0x800] ;  /* 0x0008000009077984 */ /* 0x001fe20000000000 */
[----:B------:R-:W-:-:S03]  /*2010*/  IMAD.IADD R23, R6, 0x1, R9 ;  /* 0x0000000106177824 */ /* 0x000fc600078e0209 */
[----:B------:R-:W0:Y:S01]  /*2020*/  LDS.U8 R8, [R21+0x800] ;  /* 0x0008000015087984 */ /* 0x000e220000000000 */
[----:B------:R-:W-:-:S03]  /*2030*/  IMAD.IADD R157, R4, 0x1, R23 ;  /* 0x00000001049d7824 */ /* 0x000fc600078e0217 */
[----:B------:R-:W-:Y:S04]  /*2040*/  LDS.U8 R11, [R9+0x808] ;  /* 0x00080800090b7984 */ /* 0x000fe80000000000 */
[----:B------:R-:W-:Y:S04]  /*2050*/  LDS.U8 R13, [R9+0x1000] ;  /* 0x00100000090d7984 */ /* 0x000fe80000000000 */
[----:B------:R1:W-:Y:S04]  /*2060*/  LDS.U8 R15, [R9+0x1008] ;  /* 0x00100800090f7984 */ /* 0x0003e80000000000 */
[----:B------:R-:W2:Y:S04]  /*2070*/  LDS.U8 R12, [R21+0x808] ;  /* 0x00080800150c7984 */ /* 0x000ea80000000000 */
[----:B------:R-:W3:Y:S01]  /*2080*/  LDS.U8 R22, [R21+0x1000] ;  /* 0x0010000015167984 */ /* 0x000ee20000000000 */
[----:B-1----:R-:W1:Y:S03]  /*2090*/  LDC R9, c[0x0][0x28c] ;  /* 0x0000a300ff097b82 */ /* 0x002e660000000800 */
[----:B------:R-:W4:Y:S04]  /*20a0*/  LDS.U8 R158, [R21+0x1008] ;  /* 0x00100800159e7984 */ /* 0x000f280000000000 */
[----:B------:R-:W4:Y:S04]  /*20b0*/  LDS.U8 R10, [R23+0x800] ;  /* 0x00080000170a7984 */ /* 0x000f280000000000 */
[----:B------:R-:W4:Y:S04]  /*20c0*/  LDS.U8 R14, [R23+0x808] ;  /* 0x00080800170e7984 */ /* 0x000f280000000000 */
[----:B------:R-:W4:Y:S04]  /*20d0*/  LDS.U8 R156, [R23+0x1000] ;  /* 0x00100000179c7984 */ /* 0x000f280000000000 */
[----:B------:R-:W4:Y:S01]  /*20e0*/  LDS.U8 R168, [R23+0x1008] ;  /* 0x0010080017a87984 */ /* 0x000f220000000000 */
[----:B0-----:R-:W-:-:S03]  /*20f0*/  PRMT R7, R8, 0x7604, R7 ;  /* 0x0000760408077816 */ /* 0x001fc60000000007 */
[----:B------:R-:W0:Y:S01]  /*2100*/  LDS.U8 R160, [R157+0x800] ;  /* 0x000800009da07984 */ /* 0x000e220000000000 */
[----:B-1----:R-:W-:-:S03]  /*2110*/  ISETP.GE.AND P1, PT, R9, 0x101, PT ;  /* 0x000001010900780c */ /* 0x002fc60003f26270 */
[----:B------:R-:W1:Y:S04]  /*2120*/  LDS.U8 R20, [R157+0x808] ;  /* 0x000808009d147984 */ /* 0x000e680000000000 */
[----:B------:R-:W1:Y:S04]  /*2130*/  LDS.U8 R162, [R157+0x1000] ;  /* 0x001000009da27984 */ /* 0x000e680000000000 */
[----:B------:R-:W1:Y:S01]  /*2140*/  LDS.U8 R170, [R157+0x1008] ;  /* 0x001008009daa7984 */ /* 0x000e620000000000 */
[----:B--2---:R-:W-:Y:S02]  /*2150*/  PRMT R11, R12, 0x7604, R11 ;  /* 0x000076040c0b7816 */ /* 0x004fe4000000000b */
[----:B---3--:R-:W-:-:S02]  /*2160*/  PRMT R13, R22, 0x7604, R13 ;  /* 0x00007604160d7816 */ /* 0x008fc4000000000d */
[----:B----4-:R-:W-:Y:S02]  /*2170*/  PRMT R15, R158, 0x7604, R15 ;  /* 0x000076049e0f7816 */ /* 0x010fe4000000000f */
[----:B------:R-:W-:Y:S02]  /*2180*/  PRMT R7, R10, 0x7054, R7 ;  /* 0x000070540a077816 */ /* 0x000fe40000000007 */
[----:B------:R-:W-:Y:S02]  /*2190*/  PRMT R11, R14, 0x7054, R11 ;  /* 0x000070540e0b7816 */ /* 0x000fe4000000000b */
[----:B------:R-:W-:Y:S02]  /*21a0*/  PRMT R13, R156, 0x7054, R13 ;  /* 0x000070549c0d7816 */ /* 0x000fe4000000000d */
[----:B------:R-:W-:Y:S02]  /*21b0*/  PRMT R15, R168, 0x7054, R15 ;  /* 0x00007054a80f7816 */ /* 0x000fe4000000000f */
[----:B0-----:R-:W-:Y:S01]  /*21c0*/  PRMT R160, R160, 0x654, R7 ;  /* 0x00000654a0a07816 */ /* 0x001fe20000000007 */
[----:B------:R-:W-:Y:S01]  /*21d0*/  IMAD.U32 R7, RZ, RZ, UR39 ;  /* 0x00000027ff077e24 */ /* 0x000fe2000f8e00ff */
[----:B-1----:R-:W-:-:S02]  /*21e0*/  PRMT R161, R20, 0x654, R11 ;  /* 0x0000065414a17816 */ /* 0x002fc4000000000b */
[----:B------:R-:W-:Y:S02]  /*21f0*/  PRMT R162, R162, 0x654, R13 ;  /* 0x00000654a2a27816 */ /* 0x000fe4000000000d */
[----:B------:R-:W-:Y:S01]  /*2200*/  PRMT R163, R170, 0x654, R15 ;  /* 0x00000654aaa37816 */ /* 0x000fe2000000000f */
[----:B------:R-:W-:Y:S06]  /*2210*/  @!P1 BRA `(.L_x_26) ;  /* 0x0000000800fc9947 */ /* 0x000fec0003800000 */
[----:B------:R-:W-:Y:S01]  /*2220*/  R2UR UR4, R3 ;  /* 0x00000000030472ca */ /* 0x000fe200000e0000 */
[----:B------:R-:W-:Y:S01]  /*2230*/  UIADD3 UR5, UR40, -0x1, URZ ;  /* 0xffffffff28057890 */ /* 0x000fe2000fffe03f */
[----:B------:R-:W-:-:S05]  /*2240*/  IMAD.U32 R7, RZ, RZ, UR39 ;  /* 0x00000027ff077e24 */ /* 0x000fca000f8e00ff */
[----:B------:R-:W-:-:S08]  /*2250*/  IMAD.U32 R8, RZ, RZ, UR5 ;  /* 0x00000005ff087e24 */ /* 0x000fd0000f8e00ff */
.L_x_34:
[----:B------:R-:W-:-:S04]  /*2260*/  UIADD3 UR5, UR4, 0x1, URZ ;  /* 0x0000000104057890 */ /* 0x000fc8000fffe03f */
[----:B------:R-:W-:-:S04]  /*2270*/  UISETP.NE.AND UP0, UPT, UR5, 0x4, UPT ;  /* 0x000000040500788c */ /* 0x000fc8000bf05270 */
[----:B------:R-:W-:Y:S02]  /*2280*/  USEL UR6, URZ, 0x1, UP0 ;  /* 0x000000013f067887 */ /* 0x000fe40008000000 */
[----:B------:R-:W-:-:S04]  /*2290*/  USEL UR5, UR5, URZ, UP0 ;  /* 0x0000003f05057287 */ /* 0x000fc80008000000 */
[----:B------:R-:W-:Y:S02]  /*22a0*/  LOP3.LUT R166, R166, UR6, RZ, 0x3c, !PT ;  /* 0x00000006a6a67c12 */ /* 0x000fe4000f8e3cff */
[----:B------:R-:W-:Y:S01]  /*22b0*/  IMAD.U32 R3, RZ, RZ, UR5 ;  /* 0x00000005ff037e24 */ /* 0x000fe2000f8e00ff */
[----:B------:R-:W-:Y:S06]  /*22c0*/  @!P0 BRA `(.L_x_27) ;  /* 0x0000000000048947 */ /* 0x000fec0003800000 */
[----:B------:R-:W-:Y:S01]  /*22d0*/  BPT.TRAP 0x1 ;  /* 0x000000040000795c */ /* 0x000fe20000300000 */
.L_x_27:
[----:B------:R-:W0:Y:S01]  /*22e0*/  S2UR UR6, SR_CgaCtaId ;  /* 0x00000000000679c3 */ /* 0x000e220000008800 */
[----:B------:R-:W-:Y:S01]  /*22f0*/  UMOV UR5, 0x400 ;  /* 0x0000040000057882 */ /* 0x000fe20000000000 */
[----:B------:R-:W-:Y:S01]  /*2300*/  SHF.L.U32 R9, R166, 0x1f, RZ ;  /* 0x0000001fa6097819 */ /* 0x000fe200000006ff */
[----:B------:R-:W-:Y:S01]  /*2310*/  UMOV UR11, 0x40000040 ;  /* 0x40000040000b7882 */ /* 0x000fe20000000000 */
[----:B0-----:R-:W-:Y:S02]  /*2320*/  ULEA UR5, UR6, UR5, 0x18 ;  /* 0x0000000506057291 */ /* 0x001fe4000f8ec03f */
[----:B------:R-:W-:Y:S02]  /*2330*/  ULEA UR6, UR4, UR7, 0xb ;  /* 0x0000000704067291 */ /* 0x000fe4000f8e583f */
[----:B------:R-:W-:Y:S02]  /*2340*/  USHF.L.U32 UR4, UR4, 0xe, URZ ;  /* 0x0000000e04047899 */ /* 0x000fe4000800063f */
[----:B------:R-:W-:-:S03]  /*2350*/  IMAD.U32 R0, RZ, RZ, UR5 ;  /* 0x00000005ff007e24 */ /* 0x000fc6000f8e00ff */
[----:B------:R-:W-:Y:S01]  /*2360*/  UMOV UR10, UR6 ;  /* 0x00000006000a7c82 */ /* 0x000fe20008000000 */
[----:B------:R-:W-:Y:S01]  /*2370*/  IMAD R10, R3, 0x8, R0 ;  /* 0x00000008030a7824 */ /* 0x000fe200078e0200 */
[----:B------:R-:W-:Y:S01]  /*2380*/  LOP3.LUT R11, R5, UR4, RZ, 0xfc, !PT ;  /* 0x00000004050b7c12 */ /* 0x000fe2000f8efcff */
[----:B------:R-:W-:Y:S02]  /*2390*/  UIADD3 UR4, UR6, 0x2, URZ ;  /* 0x0000000206047890 */ /* 0x000fe4000fffe03f */
[----:B------:R0:W1:Y:S01]  /*23a0*/  SYNCS.PHASECHK.TRANS64.TRYWAIT P1, [R10+URZ], R9 ;  /* 0x000000090a0075a7 */ /* 0x000062000802017f */
[----:B------:R-:W-:Y:S01]  /*23b0*/  WARPGROUP.ARRIVE ;  /* 0x00000000000079c5 */ /* 0x000fe20000000000 */
[----:B------:R-:W-:-:S04]  /*23c0*/  IMAD.IADD R167, R0, 0x1, R11 ;  /* 0x0000000100a77824 */ /* 0x000fc800078e020b */
[--C-:B------:R-:W-:Y:S01]  /*23d0*/  IMAD.IADD R169, R4, 0x1, R167.reuse ;  /* 0x0000000104a97824 */ /* 0x100fe200078e02a7 */
[----:B------:R-:W-:Y:S01]  /*23e0*/  IGMMA.64x256x32.S8.S8 R24, R160, gdesc[UR8], R24, gsb0 ;  /* 0x06600008a0187df1 */ /* 0x000fe20008041018 */
[----:B------:R-:W-:Y:S01]  /*23f0*/  IMAD.IADD R171, R6, 0x1, R167 ;  /* 0x0000000106ab7824 */ /* 0x000fe200078e02a7 */
[----:B------:R-:W-:Y:S01]  /*2400*/  UMOV UR10, UR4 ;  /* 0x00000004000a7c82 */ /* 0x000fe20008000000 */
[----:B------:R-:W-:Y:S02]  /*2410*/  UMOV UR11, 0x40000040 ;  /* 0x40000040000b7882 */ /* 0x000fe40000000000 */
[----:B------:R-:W-:Y:S01]  /*2420*/  IMAD.IADD R173, R4, 0x1, R171 ;  /* 0x0000000104ad7824 */ /* 0x000fe200078e02ab */
[----:B------:R-:W-:Y:S02]  /*2430*/  WARPGROUP.DEPBAR.LE gsb0, 0x0 ;  /* 0x00008000000079c5 */ /* 0x000fe40000010000 */
[----:B------:R-:W-:Y:S04]  /*2440*/  LDS.U8 R11, [R167+0x1800] ;  /* 0x00180000a70b7984 */ /* 0x000fe80000000000 */
[----:B------:R-:W2:Y:S04]  /*2450*/  LDS.U8 R12, [R169+0x1800] ;  /* 0x00180000a90c7984 */ /* 0x000ea80000000000 */
[----:B------:R-:W-:Y:S04]  /*2460*/  LDS.U8 R13, [R167+0x1808] ;  /* 0x00180800a70d7984 */ /* 0x000fe80000000000 */
[----:B------:R-:W3:Y:S04]  /*2470*/  LDS.U8 R20, [R169+0x1808] ;  /* 0x00180800a9147984 */ /* 0x000ee80000000000 */
[----:B------:R-:W-:Y:S04]  /*2480*/  LDS.U8 R15, [R167+0x2000] ;  /* 0x00200000a70f7984 */ /* 0x000fe80000000000 */
[----:B------:R-:W4:Y:S04]  /*2490*/  LDS.U8 R158, [R169+0x2000] ;  /* 0x00200000a99e7984 */ /* 0x000f280000000000 */
[----:B------:R-:W-:Y:S04]  /*24a0*/  LDS.U8 R23, [R167+0x2008] ;  /* 0x00200800a7177984 */ /* 0x000fe80000000000 */
[----:B------:R-:W0:Y:S04]  /*24b0*/  LDS.U8 R168, [R169+0x2008] ;  /* 0x00200800a9a87984 */ /* 0x000e280000000000 */
[----:B------:R-:W1:Y:S04]  /*24c0*/  LDS.U8 R14, [R171+0x1800] ;  /* 0x00180000ab0e7984 */ /* 0x000e680000000000 */
[----:B------:R-:W1:Y:S04]  /*24d0*/  LDS.U8 R22, [R171+0x1808] ;  /* 0x00180800ab167984 */ /* 0x000e680000000000 */
[----:B------:R-:W1:Y:S04]  /*24e0*/  LDS.U8 R162, [R171+0x2000] ;  /* 0x00200000aba27984 */ /* 0x000e680000000000 */
[----:B------:R-:W1:Y:S01]  /*24f0*/  LDS.U8 R170, [R171+0x2008] ;  /* 0x00200800abaa7984 */ /* 0x000e620000000000 */
[----:B--2---:R-:W-:-:S03]  /*2500*/  PRMT R11, R12, 0x7604, R11 ;  /* 0x000076040c0b7816 */ /* 0x004fc6000000000b */
[----:B------:R-:W2:Y:S04]  /*2510*/  LDS.U8 R160, [R173+0x1800] ;  /* 0x00180000ada07984 */ /* 0x000ea80000000000 */
[----:B------:R-:W2:Y:S01]  /*2520*/  LDS.U8 R156, [R173+0x1808] ;  /* 0x00180800ad9c7984 */ /* 0x000ea20000000000 */
[----:B---3--:R-:W-:-:S03]  /*2530*/  PRMT R13, R20, 0x7604, R13 ;  /* 0x00007604140d7816 */ /* 0x008fc6000000000d */
[----:B------:R-:W3:Y:S04]  /*2540*/  LDS.U8 R21, [R173+0x2000] ;  /* 0x00200000ad157984 */ /* 0x000ee80000000000 */
[----:B------:R-:W3:Y:S01]  /*2550*/  LDS.U8 R172, [R173+0x2008] ;  /* 0x00200800adac7984 */ /* 0x000ee20000000000 */
[----:B----4-:R-:W-:Y:S02]  /*2560*/  PRMT R15, R158, 0x7604, R15 ;  /* 0x000076049e0f7816 */ /* 0x010fe4000000000f */
[----:B0-----:R-:W-:Y:S02]  /*2570*/  PRMT R23, R168, 0x7604, R23 ;  /* 0x00007604a8177816 */ /* 0x001fe40000000017 */
[----:B-1----:R-:W-:Y:S02]  /*2580*/  PRMT R11, R14, 0x7054, R11 ;  /* 0x000070540e0b7816 */ /* 0x002fe4000000000b */
[----:B------:R-:W-:-:S02]  /*2590*/  PRMT R13, R22, 0x7054, R13 ;  /* 0x00007054160d7816 */ /* 0x000fc4000000000d */
[----:B------:R-:W-:Y:S02]  /*25a0*/  PRMT R162, R162, 0x7054, R15 ;  /* 0x00007054a2a27816 */ /* 0x000fe4000000000f */
[----:B------:R-:W-:Y:S02]  /*25b0*/  PRMT R23, R170, 0x7054, R23 ;  /* 0x00007054aa177816 */ /* 0x000fe40000000017 */
[----:B--2---:R-:W-:Y:S02]  /*25c0*/  PRMT R160, R160, 0x654, R11 ;  /* 0x00000654a0a07816 */ /* 0x004fe4000000000b */
[----:B------:R-:W-:Y:S02]  /*25d0*/  PRMT R161, R156, 0x654, R13 ;  /* 0x000006549ca17816 */ /* 0x000fe4000000000d */
[----:B---3--:R-:W-:Y:S02]  /*25e0*/  PRMT R162, R21, 0x654, R162 ;  /* 0x0000065415a27816 */ /* 0x008fe400000000a2 */
[----:B------:R-:W-:-:S04]  /*25f0*/  PRMT R163, R172, 0x654, R23 ;  /* 0x00000654aca37816 */ /* 0x000fc80000000017 */
[----:B------:R-:W-:-:S06]  /*2600*/  WARPGROUP.ARRIVE ;  /* 0x00000000000079c5 */ /* 0x000fcc0000000000 */
[----:B------:R-:W-:Y:S03]  /*2610*/  IGMMA.64x256x32.S8.S8 R24, R160, gdesc[UR8], R24, gsb0 ;  /* 0x06600008a0187df1 */ /* 0x000fe60008041018 */
        /* <DEDUP_REMOVED lines=28> */
[----:B------:R-:W-:Y:S01]  /*27e0*/  PRMT R159, R174, 0x654, R21 ;  /* 0x00000654ae9f7816 */ /* 0x000fe20000000015 */
[----:B------:R-:W-:Y:S06]  /*27f0*/  @!P0 BRA `(.L_x_28) ;  /* 0x0000000000048947 */ /* 0x000fec0003800000 */
[----:B------:R-:W-:Y:S01]  /*2800*/  BPT.TRAP 0x1 ;  /* 0x000000040000795c */ /* 0x000fe20000300000 */
.L_x_28:
[----:B------:R-:W-:Y:S01]  /*2810*/  IMAD R11, R7, 0x8, R0 ;  /* 0x00000008070b7824 */ /* 0x000fe200078e0200 */
[----:B------:R-:W-:-:S03]  /*2820*/  ISETP.GT.U32.AND P2, PT, R19, 0x1, PT ;  /* 0x000000011300780c */ /* 0x000fc60003f44070 */
[----:B------:R-:W-:-:S05]  /*2830*/  VIADD R11, R11, 0x20 ;  /* 0x000000200b0b7836 */ /* 0x000fca0000000000 */
[----:B------:R-:W-:-:S04]  /*2840*/  PRMT R11, RZ, 0x654, R11 ;  /* 0x00000654ff0b7816 */ /* 0x000fc8000000000b */
[----:B------:R0:W-:Y:S01]  /*2850*/  SYNCS.ARRIVE.TRANS64.RED.A1T0 RZ, [R11+URZ], RZ ;  /* 0x000000ff0bff79a7 */ /* 0x0001e2000810043f */
[----:B------:R-:W-:Y:S05]  /*2860*/  @P2 BRA `(.L_x_29) ;  /* 0x0000000000042947 */ /* 0x000fea0003800000 */
[----:B------:R-:W-:Y:S01]  /*2870*/  BPT.TRAP 0x1 ;  /* 0x000000040000795c */ /* 0x000fe20000300000 */
.L_x_29:
[----:B------:R-:W-:Y:S01]  /*2880*/  UIADD3 UR4, UR6, 0x4, URZ ;  /* 0x0000000406047890 */ /* 0x000fe2000fffe03f */
[----:B------:R-:W-:Y:S01]  /*2890*/  WARPGROUP.ARRIVE ;  /* 0x00000000000079c5 */ /* 0x000fe20000000000 */
[----:B------:R-:W-:Y:S01]  /*28a0*/  UMOV UR11, 0x40000040 ;  /* 0x40000040000b7882 */ /* 0x000fe20000000000 */
[----:B------:R-:W-:-:S04]  /*28b0*/  VIADD R7, R7, 0x1 ;  /* 0x0000000107077836 */ /* 0x000fc80000000000 */
[----:B------:R-:W-:Y:S01]  /*28c0*/  UMOV UR10, UR4 ;  /* 0x00000004000a7c82 */ /* 0x000fe20008000000 */
[C---:B------:R-:W-:Y:S01]  /*28d0*/  ISETP.NE.AND P2, PT, R7.reuse, 0x4, PT ;  /* 0x000000040700780c */ /* 0x040fe20003f45270 */
[----:B------:R-:W-:Y:S03]  /*28e0*/  IGMMA.64x256x32.S8.S8 R24, R156, gdesc[UR8], R24, gsb0 ;  /* 0x066000089c187df1 */ /* 0x000fe60008041018 */
[----:B------:R-:W-:Y:S01]  /*28f0*/  SEL R7, R7, RZ, P2 ;  /* 0x000000ff07077207 */ /* 0x000fe20001000000 */
[----:B------:R-:W-:Y:S02]  /*2900*/  WARPGROUP.DEPBAR.LE gsb0, 0x0 ;  /* 0x00008000000079c5 */ /* 0x000fe40000010000 */
[----:B------:R-:W-:Y:S04]  /*2910*/  LDS.U8 R13, [R167+0x3808] ;  /* 0x00380800a70d7984 */ /* 0x000fe80000000000 */
[----:B------:R-:W1:Y:S04]  /*2920*/  LDS.U8 R20, [R169+0x3808] ;  /* 0x00380800a9147984 */ /* 0x000e680000000000 */
[----:B0-----:R-:W-:Y:S04]  /*2930*/  LDS.U8 R11, [R167+0x3800] ;  /* 0x00380000a70b7984 */ /* 0x001fe80000000000 */
[----:B------:R-:W0:Y:S04]  /*2940*/  LDS.U8 R12, [R169+0x3800] ;  /* 0x00380000a90c7984 */ /* 0x000e280000000000 */
        /* <DEDUP_REMOVED lines=8> */
[----:B-1----:R-:W-:-:S03]  /*29d0*/  PRMT R13, R20, 0x7604, R13 ;  /* 0x00007604140d7816 */ /* 0x002fc6000000000d */
[----:B------:R-:W1:Y:S04]  /*29e0*/  LDS.U8 R158, [R173+0x3808] ;  /* 0x00380800ad9e7984 */ /* 0x000e680000000000 */
[----:B------:R-:W1:Y:S01]  /*29f0*/  LDS.U8 R156, [R173+0x3800] ;  /* 0x00380000ad9c7984 */ /* 0x000e620000000000 */
[----:B0-----:R-:W-:-:S03]  /*2a00*/  PRMT R11, R12, 0x7604, R11 ;  /* 0x000076040c0b7816 */ /* 0x001fc6000000000b */
[----:B------:R-:W0:Y:S04]  /*2a10*/  LDS.U8 R168, [R173+0x4000] ;  /* 0x00400000ada87984 */ /* 0x000e280000000000 */
[----:B------:R-:W0:Y:S01]  /*2a20*/  LDS.U8 R174, [R173+0x4008] ;  /* 0x00400800adae7984 */ /* 0x000e220000000000 */
[----:B--2---:R-:W-:Y:S02]  /*2a30*/  PRMT R15, R160, 0x7604, R15 ;  /* 0x00007604a00f7816 */ /* 0x004fe4000000000f */
[----:B---3--:R-:W-:Y:S02]  /*2a40*/  PRMT R21, R170, 0x7604, R21 ;  /* 0x00007604aa157816 */ /* 0x008fe40000000015 */
[----:B----4-:R-:W-:Y:S02]  /*2a50*/  PRMT R13, R22, 0x7054, R13 ;  /* 0x00007054160d7816 */ /* 0x010fe4000000000d */
[----:B------:R-:W-:-:S02]  /*2a60*/  PRMT R11, R14, 0x7054, R11 ;  /* 0x000070540e0b7816 */ /* 0x000fc4000000000b */
[----:B------:R-:W-:Y:S02]  /*2a70*/  PRMT R15, R162, 0x7054, R15 ;  /* 0x00007054a20f7816 */ /* 0x000fe4000000000f */
[----:B------:R-:W-:Y:S02]  /*2a80*/  PRMT R21, R172, 0x7054, R21 ;  /* 0x00007054ac157816 */ /* 0x000fe40000000015 */
[----:B-1----:R-:W-:Y:S02]  /*2a90*/  PRMT R157, R158, 0x654, R13 ;  /* 0x000006549e9d7816 */ /* 0x002fe4000000000d */
[----:B------:R-:W-:Y:S02]  /*2aa0*/  PRMT R156, R156, 0x654, R11 ;  /* 0x000006549c9c7816 */ /* 0x000fe4000000000b */
[----:B0-----:R-:W-:Y:S02]  /*2ab0*/  PRMT R158, R168, 0x654, R15 ;  /* 0x00000654a89e7816 */ /* 0x001fe4000000000f */
[----:B------:R-:W-:Y:S01]  /*2ac0*/  PRMT R159, R174, 0x654, R21 ;  /* 0x00000654ae9f7816 */ /* 0x000fe20000000015 */
[----:B------:R-:W-:Y:S06]  /*2ad0*/  @!P0 BRA `(.L_x_30) ;  /* 0x0000000000048947 */ /* 0x000fec0003800000 */
[----:B------:R-:W-:Y:S01]  /*2ae0*/  BPT.TRAP 0x1 ;  /* 0x000000040000795c */ /* 0x000fe20000300000 */
.L_x_30:
[----:B------:R-:W-:Y:S01]  /*2af0*/  IMAD.SHL.U32 R172, R3, 0x4000, RZ ;  /* 0x0000400003ac7824 */ /* 0x000fe200078e00ff */
[----:B------:R-:W-:Y:S04]  /*2b00*/  BSSY B0, `(.L_x_31) ;  /* 0x0000006000007945 */ /* 0x000fe80003800000 */
[----:B------:R-:W-:-:S05]  /*2b10*/  LOP3.LUT R11, R172, R5, RZ, 0xfc, !PT ;  /* 0x00000005ac0b7212 */ /* 0x000fca00078efcff */
[----:B------:R-:W-:Y:S01]  /*2b20*/  IMAD.IADD R21, R0, 0x1, R11 ;  /* 0x0000000100157824 */ /* 0x000fe200078e020b */
[----:B------:R-:W-:Y:S06]  /*2b30*/  @P1 BRA `(.L_x_32) ;  /* 0x0000000000081947 */ /* 0x000fec0003800000 */
[----:B------:R-:W0:Y:S02]  /*2b40*/  SYNCS.PHASECHK.TRANS64.TRYWAIT P1, [R10+URZ], R9 ;  /* 0x000000090a0075a7 */ /* 0x000e24000802017f */
[----:B0-----:R-:W-:Y:S05]  /*2b50*/  @!P1 BRA `(.L_x_33) ;  /* 0x0000009000489947 */ /* 0x001fea0003800000 */
.L_x_32:
[----:B------:R-:W-:Y:S05]  /*2b60*/  BSYNC B0 ;  /* 0x0000000000007941 */ /* 0x000fea0003800000 */
.L_x_31:
[--C-:B------:R-:W-:Y:S01]  /*2b70*/  IMAD.IADD R23, R4, 0x1, R21.reuse ;  /* 0x0000000104177824 */ /* 0x100fe200078e0215 */
[----:B0-----:R-:W-:Y:S01]  /*2b80*/  LDS.U8 R9, [R21+0x800] ;  /* 0x0008000015097984 */ /* 0x001fe20000000000 */
[----:B------:R-:W-:Y:S01]  /*2b90*/  IMAD.IADD R161, R6, 0x1, R21 ;  /* 0x0000000106a17824 */ /* 0x000fe200078e0215 */
[----:B------:R-:W-:Y:S05]  /*2ba0*/  WARPSYNC.ALL ;  /* 0x0000000000007948 */ /* 0x000fea0003800000 */
[----:B------:R-:W-:Y:S01]  /*2bb0*/  LDS.U8 R11, [R21+0x808] ;  /* 0x00080800150b7984 */ /* 0x000fe20000000000 */
[----:B------:R-:W-:-:S03]  /*2bc0*/  IMAD.IADD R163, R4, 0x1, R161 ;  /* 0x0000000104a37824 */ /* 0x000fc600078e02a1 */
[----:B------:R-:W-:Y:S04]  /*2bd0*/  LDS.U8 R13, [R21+0x1000] ;  /* 0x00100000150d7984 */ /* 0x000fe80000000000 */
[----:B------:R-:W-:Y:S04]  /*2be0*/  LDS.U8 R15, [R21+0x1008] ;  /* 0x00100800150f7984 */ /* 0x000fe80000000000 */
[----:B------:R-:W0:Y:S04]  /*2bf0*/  LDS.U8 R10, [R23+0x800] ;  /* 0x00080000170a7984 */ /* 0x000e280000000000 */
[----:B------:R-:W1:Y:S04]  /*2c00*/  LDS.U8 R14, [R23+0x808] ;  /* 0x00080800170e7984 */ /* 0x000e680000000000 */
[----:B------:R-:W2:Y:S04]  /*2c10*/  LDS.U8 R162, [R23+0x1000] ;  /* 0x0010000017a27984 */ /* 0x000ea80000000000 */
[----:B------:R-:W3:Y:S04]  /*2c20*/  LDS.U8 R174, [R23+0x1008] ;  /* 0x0010080017ae7984 */ /* 0x000ee80000000000 */
[----:B------:R-:W4:Y:S04]  /*2c30*/  LDS.U8 R12, [R161+0x800] ;  /* 0x00080000a10c7984 */ /* 0x000f280000000000 */
[----:B------:R-:W4:Y:S04]  /*2c40*/  LDS.U8 R20, [R161+0x808] ;  /* 0x00080800a1147984 */ /* 0x000f280000000000 */
[----:B------:R-:W4:Y:S04]  /*2c50*/  LDS.U8 R168, [R161+0x1000] ;  /* 0x00100000a1a87984 */ /* 0x000f280000000000 */
[----:B------:R-:W4:Y:S04]  /*2c60*/  LDS.U8 R176, [R161+0x1008] ;  /* 0x00100800a1b07984 */ /* 0x000f280000000000 */
[----:B------:R-:W4:Y:S04]  /*2c70*/  LDS.U8 R160, [R163+0x800] ;  /* 0x00080000a3a07984 */ /* 0x000f280000000000 */
[----:B------:R-:W4:Y:S04]  /*2c80*/  LDS.U8 R22, [R163+0x808] ;  /* 0x00080800a3167984 */ /* 0x000f280000000000 */
[----:B------:R-:W4:Y:S01]  /*2c90*/  LDS.U8 R170, [R163+0x1000] ;  /* 0x00100000a3aa7984 */ /* 0x000f220000000000 */
[----:B0-----:R-:W-:-:S03]  /*2ca0*/  PRMT R9, R10, 0x7604, R9 ;  /* 0x000076040a097816 */ /* 0x001fc60000000009 */
[----:B------:R-:W0:Y:S01]  /*2cb0*/  LDS.U8 R178, [R163+0x1008] ;  /* 0x00100800a3b27984 */ /* 0x000e220000000000 */
[----:B-1----:R-:W-:Y:S02]  /*2cc0*/  PRMT R11, R14, 0x7604, R11 ;  /* 0x000076040e0b7816 */ /* 0x002fe4000000000b */
[----:B--2---:R-:W-:Y:S02]  /*2cd0*/  PRMT R13, R162, 0x7604, R13 ;  /* 0x00007604a20d7816 */ /* 0x004fe4000000000d */
[----:B---3--:R-:W-:Y:S02]  /*2ce0*/  PRMT R15, R174, 0x7604, R15 ;  /* 0x00007604ae0f7816 */ /* 0x008fe4000000000f */
[----:B----4-:R-:W-:Y:S02]  /*2cf0*/  PRMT R9, R12, 0x7054, R9 ;  /* 0x000070540c097816 */ /* 0x010fe40000000009 */
[----:B------:R-:W-:Y:S02]  /*2d00*/  PRMT R11, R20, 0x7054, R11 ;  /* 0x00007054140b7816 */ /* 0x000fe4000000000b */
[----:B------:R-:W-:-:S02]  /*2d10*/  PRMT R13, R168, 0x7054, R13 ;  /* 0x00007054a80d7816 */ /* 0x000fc4000000000d */
[----:B------:R-:W-:Y:S02]  /*2d20*/  PRMT R15, R176, 0x7054, R15 ;  /* 0x00007054b00f7816 */ /* 0x000fe4000000000f */
[----:B------:R-:W-:Y:S02]  /*2d30*/  PRMT R160, R160, 0x654, R9 ;  /* 0x00000654a0a07816 */ /* 0x000fe40000000009 */
[----:B------:R-:W-:Y:S02]  /*2d40*/  PRMT R161, R22, 0x654, R11 ;  /* 0x0000065416a17816 */ /* 0x000fe4000000000b */
[----:B------:R-:W-:Y:S02]  /*2d50*/  PRMT R162, R170, 0x654, R13 ;  /* 0x00000654aaa27816 */ /* 0x000fe4000000000d */
[----:B0-----:R-:W-:Y:S01]  /*2d60*/  PRMT R163, R178, 0x654, R15 ;  /* 0x00000654b2a37816 */ /* 0x001fe2000000000f */
[----:B------:R-:W-:Y:S01]  /*2d70*/  UIADD3 UR4, UR6, 0x6, URZ ;  /* 0x0000000606047890 */ /* 0x000fe2000fffe03f */
[----:B------:R-:W-:Y:S01]  /*2d80*/  WARPGROUP.ARRIVE ;  /* 0x00000000000079c5 */ /* 0x000fe20000000000 */
[----:B------:R-:W-:Y:S01]  /*2d90*/  UMOV UR11, 0x40000040 ;  /* 0x40000040000b7882 */ /* 0x000fe20000000000 */
[C---:B------:R-:W-:Y:S01]  /*2da0*/  ISETP.GT.AND P1, PT, R8.reuse, 0x2, PT ;  /* 0x000000020800780c */ /* 0x040fe20003f24270 */
[----:B------:R-:W-:-:S03]  /*2db0*/  VIADD R8, R8, 0xffffffff ;  /* 0xffffffff08087836 */ /* 0x000fc60000000000 */
[----:B------:R-:W-:Y:S01]  /*2dc0*/  UMOV UR10, UR4 ;  /* 0x00000004000a7c82 */ /* 0x000fe20008000000 */
[----:B------:R-:W-:Y:S01]  /*2dd0*/  R2UR UR4, R3 ;  /* 0x00000000030472ca */ /* 0x000fe200000e0000 */
[----:B------:R-:W-:Y:S03]  /*2de0*/  IGMMA.64x256x32.S8.S8 R24, R156, gdesc[UR8], R24, gsb0 ;  /* 0x066000089c187df1 */ /* 0x000fe60008041018 */
[----:B------:R-:W-:-:S04]  /*2df0*/  WARPGROUP.DEPBAR.LE gsb0, 0x0 ;  /* 0x00008000000079c5 */ /* 0x000fc80000010000 */
[----:B------:R-:W-:Y:S07]  /*2e00*/  @P1 BRA `(.L_x_34) ;  /* 0xfffffff400141947 */ /* 0x000fee000383ffff */
.L_x_26:
[----:B------:R-:W-:Y:S01]  /*2e10*/  IMAD.MOV.U32 R9, RZ, RZ, 0x40000040 ;  /* 0x40000040ff097424 */ /* 0x000fe200078e00ff */
[----:B------:R-:W-:Y:S01]  /*2e20*/  LEA R8, R3, UR7, 0xb ;  /* 0x0000000703087c11 */ /* 0x000fe2000f8e58ff */
[----:B------:R-:W-:Y:S01]  /*2e30*/  WARPGROUP.ARRIVE ;  /* 0x00000000000079c5 */ /* 0x000fe20000000000 */
[----:B------:R-:W-:Y:S01]  /*2e40*/  IADD3 R23, R0, R172, R5 ;  /* 0x000000ac00177210 */ /* 0x000fe20007ffe005 */
[----:B------:R-:W-:Y:S01]  /*2e50*/  IMAD.MOV.U32 R5, RZ, RZ, 0x40000040 ;  /* 0x40000040ff057424 */ /* 0x000fe200078e00ff */
[----:B------:R-:W-:Y:S02]  /*2e60*/  R2UR UR6, R8 ;  /* 0x00000000080672ca */ /* 0x000fe400000e0000 */
[----:B------:R-:W-:-:S13]  /*2e70*/  R2UR UR7, R9 ;  /* 0x00000000090772ca */ /* 0x000fda00000e0000 */
[----:B------:R-:W-:Y:S01]  /*2e80*/  IGMMA.64x256x32.S8.S8 R24, R160, gdesc[UR4], R24, gsb0 ;  /* 0x06600004a0187df1 */ /* 0x000fe20008041018 */
[----:B------:R-:W-:Y:S02]  /*2e90*/  R2UR UR7, R5 ;  /* 0x00000000050772ca */ /* 0x000fe400000e0000 */
[----:B------:R-:W-:Y:S02]  /*2ea0*/  WARPGROUP.DEPBAR.LE gsb0, 0x0 ;  /* 0x00008000000079c5 */ /* 0x000fe40000010000 */
[--C-:B------:R-:W-:Y:S01]  /*2eb0*/  IMAD.IADD R161, R4, 0x1, R23.reuse ;  /* 0x0000000104a17824 */ /* 0x100fe200078e0217 */
[----:B------:R-:W-:Y:S01]  /*2ec0*/  LDS.U8 R3, [R23+0x1800] ;  /* 0x0018000017037984 */ /* 0x000fe20000000000 */
[----:B------:R-:W-:-:S03]  /*2ed0*/  IMAD.IADD R163, R6, 0x1, R23 ;  /* 0x0000000106a37824 */ /* 0x000fc600078e0217 */
[----:B------:R-:W-:Y:S01]  /*2ee0*/  LDS.U8 R11, [R23+0x1808] ;  /* 0x00180800170b7984 */ /* 0x000fe20000000000 */
[----:B------:R-:W-:Y:S02]  /*2ef0*/  IMAD.IADD R167, R4, 0x1, R163 ;  /* 0x0000000104a77824 */ /* 0x000fe400078e02a3 */
[----:B------:R-:W-:Y:S01]  /*2f00*/  VIADD R4, R8, 0x2 ;  /* 0x0000000208047836 */ /* 0x000fe20000000000 */
[----:B------:R-:W-:Y:S04]  /*2f10*/  LDS.U8 R13, [R23+0x2000] ;  /* 0x00200000170d7984 */ /* 0x000fe80000000000 */
[----:B------:R-:W-:Y:S01]  /*2f20*/  LDS.U8 R21, [R23+0x2008] ;  /* 0x0020080017157984 */ /* 0x000fe20000000000 */
[----:B------:R-:W-:-:S03]  /*2f30*/  R2UR UR6, R4 ;  /* 0x00000000040672ca */ /* 0x000fc600000e0000 */
        /* <DEDUP_REMOVED lines=23> */
[----:B0-----:R-:W-:-:S04]  /*30b0*/  PRMT R159, R166, 0x654, R21 ;  /* 0x00000654a69f7816 */ /* 0x001fc80000000015 */
[----:B------:R-:W-:-:S06]  /*30c0*/  WARPGROUP.ARRIVE ;  /* 0x00000000000079c5 */ /* 0x000fcc0000000000 */
[----:B------:R-:W-:Y:S03]  /*30d0*/  IGMMA.64x256x32.S8.S8 R24, R156, gdesc[UR4], R24, gsb0 ;  /* 0x066000049c187df1 */ /* 0x000fe60008041018 */
[----:B------:R-:W-:Y:S02]  /*30e0*/  WARPGROUP.DEPBAR.LE gsb0, 0x0 ;  /* 0x00008000000079c5 */ /* 0x000fe40000010000 */
[----:B------:R-:W-:Y:S04]  /*30f0*/  LDS.U8 R3, [R23+0x2800] ;  /* 0x0028000017037984 */ /* 0x000fe80000000000 */
[----:B------:R-:W-:Y:S04]  /*3100*/  LDS.U8 R5, [R23+0x2808] ;  /* 0x0028080017057984 */ /* 0x000fe80000000000 */
        /* <DEDUP_REMOVED lines=26> */
[----:B------:R-:W-:Y:S06]  /*32b0*/  @!P0 BRA `(.L_x_35) ;  /* 0x0000000000048947 */ /* 0x000fec0003800000 */
[----:B------:R-:W-:Y:S01]  /*32c0*/  BPT.TRAP 0x1 ;  /* 0x000000040000795c */ /* 0x000fe20000300000 */
.L_x_35:
[----:B------:R-:W-:Y:S01]  /*32d0*/  IMAD R7, R7, 0x8, R0 ;  /* 0x0000000807077824 */ /* 0x000fe200078e0200 */
[----:B------:R-:W-:-:S03]  /*32e0*/  ISETP.GT.U32.AND P1, PT, R19, 0x1, PT ;  /* 0x000000011300780c */ /* 0x000fc60003f24070 */
[----:B------:R-:W-:-:S05]  /*32f0*/  VIADD R7, R7, 0x20 ;  /* 0x0000002007077836 */ /* 0x000fca0000000000 */
[----:B------:R-:W-:-:S04]  /*3300*/  PRMT R7, RZ, 0x654, R7 ;  /* 0x00000654ff077816 */ /* 0x000fc80000000007 */
[----:B------:R0:W-:Y:S01]  /*3310*/  SYNCS.ARRIVE.TRANS64.RED.A1T0 RZ, [R7+URZ], RZ ;  /* 0x000000ff07ff79a7 */ /* 0x0001e2000810043f */
[----:B------:R-:W-:Y:S05]  /*3320*/  @P1 BRA `(.L_x_36) ;  /* 0x0000000000041947 */ /* 0x000fea0003800000 */
[----:B------:R-:W-:Y:S01]  /*3330*/  BPT.TRAP 0x1 ;  /* 0x000000040000795c */ /* 0x000fe20000300000 */
.L_x_36:
[C---:B------:R-:W-:Y:S01]  /*3340*/  VIADD R4, R8.reuse, 0x4 ;  /* 0x0000000408047836 */ /* 0x040fe20000000000 */
[----:B------:R-:W-:Y:S01]  /*3350*/  WARPGROUP.ARRIVE ;  /* 0x00000000000079c5 */ /* 0x000fe20000000000 */
[----:B------:R-:W-:Y:S02]  /*3360*/  IMAD.MOV.U32 R5, RZ, RZ, 0x40000040 ;  /* 0x40000040ff057424 */ /* 0x000fe400078e00ff */
[----:B------:R-:W-:Y:S01]  /*3370*/  VIADD R8, R8, 0x6 ;  /* 0x0000000608087836 */ /* 0x000fe20000000000 */
[----:B------:R-:W-:Y:S01]  /*3380*/  R2UR UR6, R4 ;  /* 0x00000000040672ca */ /* 0x000fe200000e0000 */
[----:B------:R-:W-:Y:S01]  /*3390*/  IMAD.MOV.U32 R9, RZ, RZ, 0x40000040 ;  /* 0x40000040ff097424 */ /* 0x000fe200078e00ff */
[----:B------:R-:W-:-:S13]  /*33a0*/  R2UR UR7, R5 ;  /* 0x00000000050772ca */ /* 0x000fda00000e0000 */
[----:B------:R-:W-:Y:S01]  /*33b0*/  IGMMA.64x256x32.S8.S8 R24, R156, gdesc[UR4], R24, gsb0 ;  /* 0x066000049c187df1 */ /* 0x000fe20008041018 */
[----:B------:R-:W-:Y:S02]  /*33c0*/  R2UR UR6, R8 ;  /* 0x00000000080672ca */ /* 0x000fe400000e0000 */
[----:B------:R-:W-:Y:S01]  /*33d0*/  R2UR UR7, R9 ;  /* 0x00000000090772ca */ /* 0x000fe200000e0000 */
[----:B------:R-:W-:Y:S02]  /*33e0*/  WARPGROUP.DEPBAR.LE gsb0, 0x0 ;  /* 0x00008000000079c5 */ /* 0x000fe40000010000 */
[----:B------:R-:W-:Y:S04]  /*33f0*/  LDS.U8 R3, [R23+0x3800] ;  /* 0x0038000017037984 */ /* 0x000fe80000000000 */
[----:B------:R-:W-:Y:S04]  /*3400*/  LDS.U8 R5, [R23+0x3808] ;  /* 0x0038080017057984 */ /* 0x000fe80000000000 */
[----:B0-----:R-:W-:Y:S04]  /*3410*/  LDS.U8 R7, [R23+0x4000] ;  /* 0x0040000017077984 */ /* 0x001fe80000000000 */
        /* <DEDUP_REMOVED lines=28> */
.L_x_22:
[----:B------:R-:W-:Y:S05]  /*35e0*/  @!P0 BRA `(.L_x_37) ;  /* 0x0000000000048947 */ /* 0x000fea0003800000 */
[----:B------:R-:W-:Y:S01]  /*35f0*/  BPT.TRAP 0x1 ;  /* 0x000000040000795c */ /* 0x000fe20000300000 */
.L_x_37:
[----:B------:R-:W-:Y:S01]  /*3600*/  UIADD3 UR39, UR40, UR39, URZ ;  /* 0x0000002728277290 */ /* 0x000fe2000fffe03f */
[----:B------:R-:W-:-:S03]  /*3610*/  ISETP.GT.U32.AND P0, PT, R19, 0x1, PT ;  /* 0x000000011300780c */ /* 0x000fc60003f04070 */
[----:B------:R-:W-:-:S04]  /*3620*/  ULEA UR4, UR39, 0xfffffff8, 0x3 ;  /* 0xfffffff827047891 */ /* 0x000fc8000f8e183f */
[----:B------:R-:W-:-:S06]  /*3630*/  ULOP3.LUT UR4, UR4, 0x18, URZ, 0xc0, !UPT ;  /* 0x0000001804047892 */ /* 0x000fcc000f8ec03f */
[----:B------:R-:W-:-:S05]  /*3640*/  IMAD.U32 R3, RZ, RZ, UR4 ;  /* 0x00000004ff037e24 */ /* 0x000fca000f8e00ff */
[----:B------:R-:W-:-:S04]  /*3650*/  IADD3 R0, R0, 0x20, R3 ;  /* 0x0000002000007810 */ /* 0x000fc80007ffe003 */
[----:B------:R-:W-:-:S04]  /*3660*/  PRMT R0, RZ, 0x654, R0 ;  /* 0x00000654ff007816 */ /* 0x000fc80000000000 */
[----:B------:R0:W-:Y:S01]  /*3670*/  SYNCS.ARRIVE.TRANS64.RED.A1T0 RZ, [R0+URZ], RZ ;  /* 0x000000ff00ff79a7 */ /* 0x0001e2000810043f */
[----:B------:R-:W-:Y:S05]  /*3680*/  @P0 BRA `(.L_x_38) ;  /* 0x0000000000040947 */ /* 0x000fea0003800000 */
[----:B------:R-:W-:Y:S01]  /*3690*/  BPT.TRAP 0x1 ;  /* 0x000000040000795c */ /* 0x000fe20000300000 */
.L_x_38:
[----:B------:R-:W1:Y:S01]  /*36a0*/  LDC R9, c[0x0][0x288] ;  /* 0x0000a200ff097b82 */ /* 0x000e620000000800 */
[--C-:B0-----:R-:W-:Y:S01]  /*36b0*/  SHF.R.U32.HI R0, RZ, 0x2, R18.reuse ;  /* 0x00000002ff007819 */ /* 0x101fe20000011612 */
[----:B------:R-:W-:Y:S01]  /*36c0*/  USHF.R.U32.HI UR4, URZ, 0x2, UR39 ;  /* 0x000000023f047899 */ /* 0x000fe20008011627 */
[----:B------:R-:W-:Y:S01]  /*36d0*/  SHF.R.U32.HI R4, RZ, 0x7, R18 ;  /* 0x00000007ff047819 */ /* 0x000fe20000011612 */
[----:B------:R-:W-:Y:S01]  /*36e0*/  ULDC UR8, c[0x0][0x284] ;  /* 0x0000a10000087ab9 */ /* 0x000fe20000000800 */
[----:B------:R-:W-:Y:S01]  /*36f0*/  LOP3.LUT R3, R18, 0x60, RZ, 0xc0, !PT ;  /* 0x0000006012037812 */ /* 0x000fe200078ec0ff */
[----:B------:R-:W-:Y:S01]  /*3700*/  ULOP3.LUT UR4, UR4, 0x1, URZ, 0xc0, !UPT ;  /* 0x0000000104047892 */ /* 0x000fe2000f8ec03f */
[----:B------:R-:W-:Y:S01]  /*3710*/  LOP3.LUT R7, R0, 0x7, RZ, 0xc0, !PT ;  /* 0x0000000700077812 */ /* 0x000fe200078ec0ff */
[----:B------:R-:W-:Y:S01]  /*3720*/  UISETP.GT.U32.AND UP1, UPT, UR39, 0x3, UPT ;  /* 0x000000032700788c */ /* 0x000fe2000bf24070 */
[----:B------:R-:W-:Y:S01]  /*3730*/  LOP3.LUT R0, R4, 0x1, RZ, 0xc0, !PT ;  /* 0x0000000104007812 */ /* 0x000fe200078ec0ff */
[----:B------:R-:W-:Y:S01]  /*3740*/  IMAD.SHL.U32 R4, R18, 0x2, RZ ;  /* 0x0000000212047824 */ /* 0x000fe200078e00ff */
[----:B------:R-:W-:Y:S01]  /*3750*/  SHF.R.U32.HI R6, RZ, 0x1, R3 ;  /* 0x00000001ff067819 */ /* 0x000fe20000011603 */
[----:B------:R-:W-:Y:S01]  /*3760*/  UISETP.NE.U32.AND UP0, UPT, UR4, 0x1, UPT ;  /* 0x000000010400788c */ /* 0x000fe2000bf05070 */
[----:B------:R-:W-:Y:S01]  /*3770*/  SHF.R.S32.HI R14, RZ, 0x1f, R152 ;  /* 0x0000001fff0e7819 */ /* 0x000fe20000011498 */
[----:B------:R-:W-:Y:S01]  /*3780*/  IMAD.SHL.U32 R8, R0, 0x40, RZ ;  /* 0x0000004000087824 */ /* 0x000fe200078e00ff */
[--C-:B------:R-:W-:Y:S01]  /*3790*/  IADD3 R5, RZ, -R6, -R7.reuse ;  /* 0x80000006ff057210 */ /* 0x100fe20007ffe807 */
[----:B------:R-:W-:Y:S01]  /*37a0*/  ULDC.64 UR6, c[0x0][0x5d0] ;  /* 0x0001740000067ab9 */ /* 0x000fe20000000a00 */
[----:B------:R-:W-:Y:S01]  /*37b0*/  LOP3.LUT R4, R4, 0x6, RZ, 0xc0, !PT ;  /* 0x0000000604047812 */ /* 0x000fe200078ec0ff */
[----:B------:R-:W-:Y:S01]  /*37c0*/  UISETP.LT.U32.AND UP1, UPT, UR40, 0x4, UP1 ;  /* 0x000000042800788c */ /* 0x000fe20008f21070 */
[----:B------:R-:W-:Y:S01]  /*37d0*/  LOP3.LUT R3, R8, 0x40, R7, 0xe2, !PT ;  /* 0x0000004008037812 */ /* 0x000fe200078ee207 */
[----:B------:R-:W-:Y:S01]  /*37e0*/  IMAD R7, R0, -0x40, R5 ;  /* 0xffffffc000077824 */ /* 0x000fe200078e0205 */
[----:B------:R-:W-:Y:S01]  /*37f0*/  LOP3.LUT R0, R18, 0x3, RZ, 0xc0, !PT ;  /* 0x0000000312007812 */ /* 0x000fe200078ec0ff */
[----:B------:R-:W-:Y:S01]  /*3800*/  UISETP.GT.U32.AND UP0, UPT, UR40, 0x3, !UP0 ;  /* 0x000000032800788c */ /* 0x000fe2000c704070 */
[----:B------:R-:W-:Y:S01]  /*3810*/  PRMT R8, R4, 0x6540, R153 ;  /* 0x0000654004087816 */ /* 0x000fe20000000099 */
[----:B------:R-:W-:Y:S01]  /*3820*/  IMAD.SHL.U32 R153, R153, 0x100, RZ ;  /* 0x0000010099997824 */ /* 0x000fe200078e00ff */
[----:B------:R-:W-:Y:S01]  /*3830*/  USEL UR5, URZ, 0x1, !UP1 ;  /* 0x000000013f057887 */ /* 0x000fe2000c800000 */
[----:B-1----:R-:W-:Y:S01]  /*3840*/  IMAD R12, R0, -0x2, R9 ;  /* 0xfffffffe000c7824 */ /* 0x002fe200078e0209 */
[----:B------:R-:W-:Y:S01]  /*3850*/  USEL UR4, URZ, 0x1, !UP0 ;  /* 0x000000013f047887 */ /* 0x000fe2000c000000 */
[----:B------:R-:W-:Y:S01]  /*3860*/  IMAD.SHL.U32 R0, R154, 0x80, RZ ;  /* 0x000000809a007824 */ /* 0x000fe200078e00ff */
[----:B------:R-:W-:Y:S01]  /*3870*/  ISETP.GE.AND P0, PT, R153, R9, PT ;  /* 0x000000099900720c */ /* 0x000fe20003f06270 */
[----:B------:R-:W-:Y:S01]  /*3880*/  IMAD R5, R14, UR6, RZ ;  /* 0x000000060e057c24 */ /* 0x000fe2000f8e02ff */
[--C-:B------:R-:W-:Y:S01]  /*3890*/  SHF.R.S32.HI R9, RZ, 0x1f, R8.reuse ;  /* 0x0000001fff097819 */ /* 0x100fe20000011408 */
[----:B------:R-:W-:Y:S01]  /*38a0*/  IMAD.WIDE R10, R154, 0x80, RZ ;  /* 0x000000809a0a7825 */ /* 0x000fe200078e02ff */
[C---:B------:R-:W-:Y:S01]  /*38b0*/  ISETP.GE.OR P0, PT, R0.reuse, UR8, P0 ;  /* 0x0000000800007c0c */ /* 0x040fe20008706670 */
[----:B------:R-:W-:Y:S01]  /*38c0*/  ULOP3.LUT UR39, UR39, 0x3, URZ, 0xc0, !UPT ;  /* 0x0000000327277892 */ /* 0x000fe2000f8ec03f */
[----:B------:R-:W-:Y:S01]  /*38d0*/  IADD3 R158, -R0, UR8, R7 ;  /* 0x00000008009e7c10 */ /* 0x000fe2000fffe107 */
[C---:B------:R-:W-:Y:S01]  /*38e0*/  IMAD R13, R152.reuse, UR7, R5 ;  /* 0x00000007980d7c24 */ /* 0x040fe2000f8e0205 */
[----:B------:R-:W-:Y:S01]  /*38f0*/  ULOP3.LUT UR38, UR4, UR38, UR5, 0x96, !UPT ;  /* 0x0000002604267292 */ /* 0x000fe2000f8e9605 */
[----:B------:R-:W-:Y:S01]  /*3900*/  IMAD.WIDE.U32 R4, R152, UR6, R8 ;  /* 0x0000000698047c25 */ /* 0x000fe2000f8e0008 */
[----:B------:R-:W-:-:S03]  /*3910*/  LOP3.LUT R159, R10, R3, R6, 0xfe, !PT ;  /* 0x000000030a9f7212 */ /* 0x000fc600078efe06 */
[----:B------:R-:W-:Y:S02]  /*3920*/  IMAD.IADD R5, R5, 0x1, R13 ;  /* 0x0000000105057824 */ /* 0x000fe400078e020d */
[----:B------:R-:W-:Y:S02]  /*3930*/  IMAD.IADD R0, R12, 0x1, -R153 ;  /* 0x000000010c007824 */ /* 0x000fe400078e0a99 */
[----:B------:R-:W-:Y:S01]  /*3940*/  IMAD.MOV.U32 R154, RZ, RZ, -0x1 ;  /* 0xffffffffff9a7424 */ /* 0x000fe200078e00ff */
[----:B------:R-:W-:Y:S06]  /*3950*/  @P0 BRA `(.L_x_39) ;  /* 0x0000006000a00947 */ /* 0x000fec0003800000 */
[----:B------:R-:W0:Y:S01]  /*3960*/  LDC.64 R12, c[0x0][0x5c8] ;  /* 0x00017200ff0c7b82 */ /* 0x000e220000000a00 */
[----:B------:R-:W-:Y:S01]  /*3970*/  ULDC.64 UR4, c[0x0][0x5c0] ;  /* 0x0001700000047ab9 */ /* 0x000fe20000000a00 */
[----:B------:R-:W-:Y:S01]  /*3980*/  BSSY B0, `(.L_x_39) ;  /* 0x0000625000007945 */ /* 0x000fe20003800000 */
[-C--:B0-----:R-:W-:Y:S02]  /*3990*/  IMAD R6, R11, R12.reuse, RZ ;  /* 0x0000000c0b067224 */ /* 0x081fe400078e02ff */
[----:B------:R-:W-:-:S04]  /*39a0*/  IMAD.WIDE.U32 R4, R159, R12, R4 ;  /* 0x0000000c9f047225 */ /* 0x000fc800078e0004 */
[----:B------:R-:W-:Y:S01]  /*39b0*/  IMAD R3, R159, R13, R6 ;  /* 0x0000000d9f037224 */ /* 0x000fe200078e0206 */
[----:B------:R-:W-:-:S03]  /*39c0*/  IADD3 R4, P0, R4, UR4, RZ ;  /* 0x0000000404047c10 */ /* 0x000fc6000ff1e0ff */
[----:B------:R-:W-:Y:S01]  /*39d0*/  IMAD.IADD R3, R5, 0x1, R3 ;  /* 0x0000000105037824 */ /* 0x000fe200078e0203 */
[----:B------:R-:W-:-:S04]  /*39e0*/  LEA R6, P1, R12, R4, 0x3 ;  /* 0x000000040c067211 */ /* 0x000fc800078218ff */
[----:B------:R-:W-:Y:S02]  /*39f0*/  IADD3.X R5, R3, UR5, RZ, P0, !PT ;  /* 0x0000000503057c10 */ /* 0x000fe400087fe4ff */
[----:B-----5:R-:W-:Y:S02]  /*3a00*/  ISETP.NE.AND P0, PT, R164, RZ, PT ;  /* 0x000000ffa400720c */ /* 0x020fe40003f05270 */
[----:B------:R-:W-:-:S11]  /*3a10*/  LEA.HI.X R7, R12, R5, R13, 0x3, P1 ;  /* 0x000000050c077211 */ /* 0x000fd600008f1c0d */
[----:B------:R-:W-:Y:S05]  /*3a20*/  @!P0 BRA `(.L_x_40) ;  /* 0x0000004800608947 */ /* 0x000fea0003800000 */
[----:B------:R-:W0:Y:S01]  /*3a30*/  LDC.64 R22, c[0x0][0x5b0] ;  /* 0x00016c00ff167b82 */ /* 0x000e220000000a00 */
[----:B------:R-:W-:Y:S01]  /*3a40*/  ULDC.64 UR4, c[0x0][0x5b8] ;  /* 0x00016e0000047ab9 */ /* 0x000fe20000000a00 */
[----:B------:R-:W-:Y:S01]  /*3a50*/  ISETP.GE.AND P1, PT, R158, 0x1, PT ;  /* 0x000000019e00780c */ /* 0x000fe20003f26270 */
[----:B------:R-:W-:Y:S01]  /*3a60*/  IMAD R3, R14, UR4, RZ ;  /* 0x000000040e037c24 */ /* 0x000fe2000f8e02ff */
[----:B------:R-:W-:Y:S01]  /*3a70*/  BSSY B1, `(.L_x_41) ;  /* 0x000000e000017945 */ /* 0x000fe20003800000 */
[----:B------:R-:W-:Y:S01]  /*3a80*/  IMAD.WIDE.U32 R20, R152, UR4, R8 ;  /* 0x0000000498147c25 */ /* 0x000fe2000f8e0008 */
[----:B------:R-:W-:Y:S02]  /*3a90*/  ISETP.LT.OR P5, PT, R0, 0x1, !P1 ;  /* 0x000000010000780c */ /* 0x000fe40004fa1670 */
[----:B------:R-:W1:Y:S01]  /*3aa0*/  LDC.64 R156, c[0x0][0x5a8] ;  /* 0x00016a00ff9c7b82 */ /* 0x000e620000000a00 */
[----:B------:R-:W-:Y:S02]  /*3ab0*/  IMAD R3, R152, UR5, R3 ;  /* 0x0000000598037c24 */ /* 0x000fe4000f8e0203 */
[----:B------:R-:W-:-:S02]  /*3ac0*/  IMAD.MOV.U32 R14, RZ, RZ, R20 ;  /* 0x000000ffff0e7224 */ /* 0x000fc400078e0014 */
[----:B------:R-:W-:Y:S02]  /*3ad0*/  IMAD.IADD R15, R21, 0x1, R3 ;  /* 0x00000001150f7824 */ /* 0x000fe400078e0203 */
[-C--:B0-----:R-:W-:Y:S02]  /*3ae0*/  IMAD R10, R11, R22.reuse, RZ ;  /* 0x000000160b0a7224 */ /* 0x081fe400078e02ff */
[----:B------:R-:W-:-:S04]  /*3af0*/  IMAD.WIDE.U32 R8, R159, R22, R14 ;  /* 0x000000169f087225 */ /* 0x000fc800078e000e */
[----:B------:R-:W-:Y:S01]  /*3b00*/  IMAD R13, R159, R23, R10 ;  /* 0x000000179f0d7224 */ /* 0x000fe200078e020a */
[----:B-1----:R-:W-:-:S04]  /*3b10*/  IADD3 R8, P0, R8, R156, RZ ;  /* 0x0000009c08087210 */ /* 0x002fc80007f1e0ff */
[----:B------:R-:W-:Y:S01]  /*3b20*/  IADD3.X R9, R157, R9, R13, P0, !PT ;  /* 0x000000099d097210 */ /* 0x000fe200007fe40d */
[----:B------:R-:W-:Y:S08]  /*3b30*/  @P5 BRA `(.L_x_42) ;  /* 0x0000000000045947 */ /* 0x000ff00003800000 */
[----:B------:R0:W5:Y:S02]  /*3b40*/  LDG.E.U8 R165, desc[UR36][R8.64] ;  /* 0x0000002408a57981 */ /* 0x000164000c1e1100 */
.L_x_42:
[----:B------:R-:W-:Y:S05]  /*3b50*/  BSYNC B1 ;  /* 0x0000000000017941 */ /* 0x000fea0003800000 */
.L_x_41:
[----:B-----5:R-:W-:Y:S01]  /*3b60*/  LOP3.LUT R3, R165, 0xffff, RZ, 0xc0, !PT ;  /* 0x0000ffffa5037812 */ /* 0x020fe200078ec0ff */
[----:B------:R-:W-:Y:S01]  /*3b70*/  IMAD.SHL.U32 R10, R22, 0x8, RZ ;  /* 0x00000008160a7824 */ /* 0x000fe200078e00ff */
[----:B------:R-:W-:Y:S01]  /*3b80*/  ISETP.LT.OR P2, PT, R0, 0x2, !P1 ;  /* 0x000000020000780c */ /* 0x000fe20004f41670 */
[----:B------:R-:W-:Y:S01]  /*3b90*/  BSSY B1, `(.L_x_43) ;  /* 0x000000e000017945 */ /* 0x000fe20003800000 */
[----:B------:R-:W-:Y:S02]  /*3ba0*/  PRMT R3, R3, 0x8880, RZ ;  /* 0x0000888003037816 */ /* 0x000fe400000000ff */
[----:B------:R-:W-:Y:S02]  /*3bb0*/  SHF.L.U64.HI R11, R22, 0x3, R23 ;  /* 0x00000003160b7819 */ /* 0x000fe40000010217 */
[----:B------:R-:W-:Y:S01]  /*3bc0*/  ISETP.GE.AND P0, PT, R158, 0x9, PT ;  /* 0x000000099e00780c */ /* 0x000fe20003f06270 */
[----:B------:R-:W-:Y:S02]  /*3bd0*/  IMAD R12, R3, R164, RZ ;  /* 0x000000a4030c7224 */ /* 0x000fe400078e02ff */
[----:B------:R-:W-:-:S04]  /*3be0*/  IMAD.WIDE.U32 R10, R159, R22, R10 ;  /* 0x000000169f0a7225 */ /* 0x000fc800078e000a */
[----:B------:R-:W-:Y:S01]  /*3bf0*/  @!P5 IMAD R3, R24, R155, R12 ;  /* 0x0000009b1803d224 */ /* 0x000fe200078e020c */
[----:B------:R-:W-:Y:S01]  /*3c00*/  IADD3 R10, P3, P4, R20, R156, R10 ;  /* 0x0000009c140a7210 */ /* 0x000fe20007c7e00a */
[----:B------:R-:W-:-:S03]  /*3c10*/  IMAD.IADD R13, R13, 0x1, R11 ;  /* 0x000000010d0d7824 */ /* 0x000fc600078e020b */
[----:B------:R1:W-:Y:S01]  /*3c20*/  @!P5 STG.E.U8 desc[UR36][R4.64], R3 ;  /* 0x000000030400d986 */ /* 0x0003e2000c101124 */
[----:B------:R-:W-:Y:S08]  /*3c30*/  @P2 BRA `(.L_x_44) ;  /* 0x00000000000c2947 */ /* 0x000ff00003800000 */
[----:B------:R-:W1:Y:S02]  /*3c40*/  LDG.E.U8 R165, desc[UR36][R8.64+0x1] ;  /* 0x0000012408a57981 */ /* 0x000e64000c1e1100 */
[----:B-1----:R-:W-:-:S05]  /*3c50*/  PRMT R3, R165, 0x8880, RZ ;  /* 0x00008880a5037816 */ /* 0x002fca00000000ff */
[----:B------:R-:W-:-:S07]  /*3c60*/  IMAD R12, R3, R164, RZ ;  /* 0x000000a4030c7224 */ /* 0x000fce00078e02ff */
.L_x_44:
[----:B------:R-:W-:Y:S05]  /*3c70*/  BSYNC B1 ;  /* 0x0000000000017941 */ /* 0x000fea0003800000 */
.L_x_43:
[C---:B------:R-:W-:Y:S01]  /*3c80*/  ISETP.LT.OR P5, PT, R0.reuse, 0x1, !P0 ;  /* 0x000000010000780c */ /* 0x040fe200047a1670 */
[----:B------:R-:W-:Y:S01]  /*3c90*/  @!P2 IMAD R25, R25, R155, R12 ;  /* 0x0000009b1919a224 */ /* 0x000fe200078e020c */
[----:B------:R-:W-:Y:S01]  /*3ca0*/  BSSY B1, `(.L_x_45) ;  /* 0x000000a000017945 */ /* 0x000fe20003800000 */
[----:B------:R-:W-:Y:S02]  /*3cb0*/  IADD3.X R11, R15, R157, R13, P3, P4 ;  /* 0x0000009d0f0b7210 */ /* 0x000fe40001fe840d */
[C---:B------:R-:W-:Y:S01]  /*3cc0*/  ISETP.LT.OR P3, PT, R0.reuse, 0x2, !P0 ;  /* 0x000000020000780c */ /* 0x040fe20004761670 */
[----:B------:R2:W-:Y:S01]  /*3cd0*/  @!P2 STG.E.U8 desc[UR36][R4.64+0x1], R25 ;  /* 0x000001190400a986 */ /* 0x0005e2000c101124 */
[C---:B------:R-:W-:Y:S02]  /*3ce0*/  ISETP.LT.OR P4, PT, R0.reuse, 0x9, !P1 ;  /* 0x000000090000780c */ /* 0x040fe40004f81670 */
[----:B------:R-:W-:-:S04]  /*3cf0*/  ISETP.LT.OR P2, PT, R0, 0xa, !P1 ;  /* 0x0000000a0000780c */ /* 0x000fc80004f41670 */
[----:B------:R-:W-:Y:S09]  /*3d00*/  @P5 BRA `(.L_x_46) ;  /* 0x00000000000c5947 */ /* 0x000ff20003800000 */
[----:B------:R-:W1:Y:S02]  /*3d10*/  LDG.E.U8 R165, desc[UR36][R10.64] ;  /* 0x000000240aa57981 */ /* 0x000e64000c1e1100 */
[----:B-1----:R-:W-:-:S05]  /*3d20*/  PRMT R3, R165, 0x8880, RZ ;  /* 0x00008880a5037816 */ /* 0x002fca00000000ff */
[----:B------:R-:W-:-:S07]  /*3d30*/  IMAD R12, R3, R164, RZ ;  /* 0x000000a4030c7224 */ /* 0x000fce00078e02ff */
.L_x_46:
[----:B------:R-:W-:Y:S05]  /*3d40*/  BSYNC B1 ;  /* 0x0000000000017941 */ /* 0x000fea0003800000 */
.L_x_45:
[----:B-1----:R-:W-:Y:S01]  /*3d50*/  @!P5 IMAD R3, R26, R155, R12 ;  /* 0x0000009b1a03d224 */ /* 0x002fe200078e020c */
[----:B------:R-:W-:Y:S04]  /*3d60*/  BSSY B1, `(.L_x_47) ;  /* 0x0000006000017945 */ /* 0x000fe80003800000 */
[----:B------:R1:W-:Y:S01]  /*3d70*/  @!P5 STG.E.U8 desc[UR36][R6.64], R3 ;  /* 0x000000030600d986 */ /* 0x0003e2000c101124 */
[----:B------:R-:W-:Y:S05]  /*3d80*/  @P3 BRA `(.L_x_48) ;  /* 0x00000000000c3947 */ /* 0x000fea0003800000 */
[----:B------:R-:W1:Y:S02]  /*3d90*/  LDG.E.U8 R165, desc[UR36][R10.64+0x1] ;  /* 0x000001240aa57981 */ /* 0x000e64000c1e1100 */
[----:B-1----:R-:W-:-:S05]  /*3da0*/  PRMT R3, R165, 0x8880, RZ ;  /* 0x00008880a5037816 */ /* 0x002fca00000000ff */
[----:B------:R-:W-:-:S07]  /*3db0*/  IMAD R12, R3, R164, RZ ;  /* 0x000000a4030c7224 */ /* 0x000fce00078e02ff */
.L_x_48:
[----:B------:R-:W-:Y:S05]  /*3dc0*/  BSYNC B1 ;  /* 0x0000000000017941 */ /* 0x000fea0003800000 */
.L_x_47:
[----:B------:R-:W-:Y:S01]  /*3dd0*/  @!P3 IMAD R27, R27, R155, R12 ;  /* 0x0000009b1b1bb224 */ /* 0x000fe200078e020c */
[----:B------:R-:W-:Y:S04]  /*3de0*/  BSSY B1, `(.L_x_49) ;  /* 0x0000006000017945 */ /* 0x000fe80003800000 */
[----:B------:R3:W-:Y:S01]  /*3df0*/  @!P3 STG.E.U8 desc[UR36][R6.64+0x1], R27 ;  /* 0x0000011b0600b986 */ /* 0x0007e2000c101124 */
[----:B------:R-:W-:Y:S05]  /*3e00*/  @P4 BRA `(.L_x_50) ;  /* 0x00000000000c4947 */ /* 0x000fea0003800000 */
[----:B------:R-:W1:Y:S02]  /*3e10*/  LDG.E.U8 R165, desc[UR36][R8.64+0x8] ;  /* 0x0000082408a57981 */ /* 0x000e64000c1e1100 */
[----:B-1----:R-:W-:-:S05]  /*3e20*/  PRMT R3, R165, 0x8880, RZ ;  /* 0x00008880a5037816 */ /* 0x002fca00000000ff */
[----:B------:R-:W-:-:S07]  /*3e30*/  IMAD R12, R3, R164, RZ ;  /* 0x000000a4030c7224 */ /* 0x000fce00078e02ff */
.L_x_50:
[----:B------:R-:W-:Y:S05]  /*3e40*/  BSYNC B1 ;  /* 0x0000000000017941 */ /* 0x000fea0003800000 */
.L_x_49:
[----:B-1----:R-:W-:Y:S01]  /*3e50*/  @!P4 IMAD R3, R28, R155, R12 ;  /* 0x0000009b1c03c224 */ /* 0x002fe200078e020c */
[----:B------:R-:W-:Y:S04]  /*3e60*/  BSSY B1, `(.L_x_51) ;  /* 0x0000006000017945 */ /* 0x000fe80003800000 */
[----:B------:R1:W-:Y:S01]  /*3e70*/  @!P4 STG.E.U8 desc[UR36][R4.64+0x8], R3 ;  /* 0x000008030400c986 */ /* 0x0003e2000c101124 */
[----:B------:R-:W-:Y:S05]  /*3e80*/  @P2 BRA `(.L_x_52) ;  /* 0x00000000000c2947 */ /* 0x000fea0003800000 */
[----:B------:R-:W1:Y:S02]  /*3e90*/  LDG.E.U8 R165, desc[UR36][R8.64+0x9] ;  /* 0x0000092408a57981 */ /* 0x000e64000c1e1100 */
[----:B-1----:R-:W-:-:S05]  /*3ea0*/  PRMT R3, R165, 0x8880, RZ ;  /* 0x00008880a5037816 */ /* 0x002fca00000000ff */
[----:B------:R-:W-:-:S07]  /*3eb0*/  IMAD R12, R3, R164, RZ ;  /* 0x000000a4030c7224 */ /* 0x000fce00078e02ff */
.L_x_52:
[----:B------:R-:W-:Y:S05]  /*3ec0*/  BSYNC B1 ;  /* 0x0000000000017941 */ /* 0x000fea0003800000 */
.L_x_51:
[C---:B------:R-:W-:Y:S01]  /*3ed0*/  ISETP.LT.OR P4, PT, R0.reuse, 0x9, !P0 ;  /* 0x000000090000780c */ /* 0x040fe20004781670 */
[----:B------:R-:W-:Y:S01]  /*3ee0*/  @!P2 IMAD R29, R29, R155, R12 ;  /* 0x0000009b1d1da224 */ /* 0x000fe200078e020c */
[----:B------:R-:W-:Y:S01]  /*3ef0*/  BSSY B1, `(.L_x_53) ;  /* 0x0000009000017945 */ /* 0x000fe20003800000 */
[C---:B------:R-:W-:Y:S02]  /*3f00*/  ISETP.LT.OR P3, PT, R0.reuse, 0xa, !P0 ;  /* 0x0000000a0000780c */ /* 0x040fe40004761670 */
[C---:B------:R-:W-:Y:S01]  /*3f10*/  ISETP.LT.OR P5, PT, R0.reuse, 0x11, !P1 ;  /* 0x000000110000780c */ /* 0x040fe20004fa1670 */
[----:B------:R4:W-:Y:S01]  /*3f20*/  @!P2 STG.E.U8 desc[UR36][R4.64+0x9], R29 ;  /* 0x0000091d0400a986 */ /* 0x0009e2000c101124 */
[----:B------:R-:W-:-:S06]  /*3f30*/  ISETP.LT.OR P2, PT, R0, 0x12, !P1 ;  /* 0x000000120000780c */ /* 0x000fcc0004f41670 */
[----:B------:R-:W-:Y:S07]  /*3f40*/  @P4 BRA `(.L_x_54) ;  /* 0x00000000000c4947 */ /* 0x000fee0003800000 */
[----:B------:R-:W1:Y:S02]  /*3f50*/  LDG.E.U8 R165, desc[UR36][R10.64+0x8] ;  /* 0x000008240aa57981 */ /* 0x000e64000c1e1100 */
[----:B-1----:R-:W-:-:S05]  /*3f60*/  PRMT R3, R165, 0x8880, RZ ;  /* 0x00008880a5037816 */ /* 0x002fca00000000ff */
[----:B------:R-:W-:-:S07]  /*3f70*/  IMAD R12, R3, R164, RZ ;  /* 0x000000a4030c7224 */ /* 0x000fce00078e02ff */
.L_x_54:
[----:B------:R-:W-:Y:S05]  /*3f80*/  BSYNC B1 ;  /* 0x0000000000017941 */ /* 0x000fea0003800000 */
.L_x_53:
[----:B-1----:R-:W-:Y:S01]  /*3f90*/  @!P4 IMAD R3, R30, R155, R12 ;  /* 0x0000009b1e03c224 */ /* 0x002fe200078e020c */
[----:B------:R-:W-:Y:S04]  /*3fa0*/  BSSY B1, `(.L_x_55) ;  /* 0x0000006000017945 */ /* 0x000fe80003800000 */
[----:B------:R1:W-:Y:S01]  /*3fb0*/  @!P4 STG.E.U8 desc[UR36][R6.64+0x8], R3 ;  /* 0x000008030600c986 */ /* 0x0003e2000c101124 */
[----:B------:R-:W-:Y:S05]  /*3fc0*/  @P3 BRA `(.L_x_56) ;  /* 0x00000000000c3947 */ /* 0x000fea0003800000 */
[----:B------:R-:W1:Y:S02]  /*3fd0*/  LDG.E.U8 R165, desc[UR36][R10.64+0x9] ;  /* 0x000009240aa57981 */ /* 0x000e64000c1e1100 */
[----:B-1----:R-:W-:-:S05]  /*3fe0*/  PRMT R3, R165, 0x8880, RZ ;  /* 0x00008880a5037816 */ /* 0x002fca00000000ff */
[----:B------:R-:W-:-:S07]  /*3ff0*/  IMAD R12, R3, R164, RZ ;  /* 0x000000a4030c7224 */ /* 0x000fce00078e02ff */
.L_x_56:
[----:B------:R-:W-:Y:S05]  /*4000*/  BSYNC B1 ;  /* 0x0000000000017941 */ /* 0x000fea0003800000 */
.L_x_55:
[----:B------:R-:W-:Y:S01]  /*4010*/  @!P3 IMAD R31, R31, R155, R12 ;  /* 0x0000009b1f1fb224 */ /* 0x000fe200078e020c */
[----:B------:R-:W-:Y:S04]  /*4020*/  BSSY B1, `(.L_x_57) ;  /* 0x0000006000017945 */ /* 0x000fe80003800000 */
[----:B------:R0:W-:Y:S01]  /*4030*/  @!P3 STG.E.U8 desc[UR36][R6.64+0x9], R31 ;  /* 0x0000091f0600b986 */ /* 0x0001e2000c101124 */
[----:B------:R-:W-:Y:S05]  /*4040*/  @P5 BRA `(.L_x_58) ;  /* 0x00000000000c5947 */ /* 0x000fea0003800000 */
[----:B------:R-:W1:Y:S02]  /*4050*/  LDG.E.U8 R165, desc[UR36][R8.64+0x10] ;  /* 0x0000102408a57981 */ /* 0x000e64000c1e1100 */
[----:B-1----:R-:W-:-:S05]  /*4060*/  PRMT R3, R165, 0x8880, RZ ;  /* 0x00008880a5037816 */ /* 0x002fca00000000ff */
[----:B------:R-:W-:-:S07]  /*4070*/  IMAD R12, R3, R164, RZ ;  /* 0x000000a4030c7224 */ /* 0x000fce00078e02ff */
.L_x_58:
[----:B------:R-:W-:Y:S05]  /*4080*/  BSYNC B1 ;  /* 0x0000000000017941 */ /* 0x000fea0003800000 */
.L_x_57:
[----:B-1----:R-:W-:Y:S01]  /*4090*/  @!P5 IMAD R3, R32, R155, R12 ;  /* 0x0000009b2003d224 */ /* 0x002fe200078e020c */
[----:B------:R-:W-:Y:S04]  /*40a0*/  BSSY B1, `(.L_x_59) ;  /* 0x0000006000017945 */ /* 0x000fe80003800000 */
[----:B------:R1:W-:Y:S01]  /*40b0*/  @!P5 STG.E.U8 desc[UR36][R4.64+0x10], R3 ;  /* 0x000010030400d986 */ /* 0x0003e2000c101124 */
[----:B------:R-:W-:Y:S05]  /*40c0*/  @P2 BRA `(.L_x_60) ;  /* 0x00000000000c2947 */ /* 0x000fea0003800000 */
[----:B------:R-:W1:Y:S02]  /*40d0*/  LDG.E.U8 R165, desc[UR36][R8.64+0x11] ;  /* 0x0000112408a57981 */ /* 0x000e64000c1e1100 */
[----:B-1----:R-:W-:-:S05]  /*40e0*/  PRMT R3, R165, 0x8880, RZ ;  /* 0x00008880a5037816 */ /* 0x002fca00000000ff */
[----:B------:R-:W-:-:S07]  /*40f0*/  IMAD R12, R3, R164, RZ ;  /* 0x000000a4030c7224 */ /* 0x000fce00078e02ff */
.L_x_60:
[----:B------:R-:W-:Y:S05]  /*4100*/  BSYNC B1 ;  /* 0x0000000000017941 */ /* 0x000fea0003800000 */
.L_x_59:
        /* <DEDUP_REMOVED lines=11> */
.L_x_62:
[----:B------:R-:W-:Y:S05]  /*41c0*/  BSYNC B1 ;  /* 0x0000000000017941 */ /* 0x000fea0003800000 */
.L_x_61:
[----:B-1----:R-:W-:Y:S01]  /*41d0*/  @!P4 IMAD R3, R34, R155, R12 ;  /* 0x0000009b2203c224 */ /* 0x002fe200078e020c */
[----:B------:R-:W-:Y:S04]  /*41e0*/  BSSY B1, `(.L_x_63) ;  /* 0x0000006000017945 */ /* 0x000fe80003800000 */
[----:B------:R1:W-:Y:S01]  /*41f0*/  @!P4 STG.E.U8 desc[UR36][R6.64+0x10], R3 ;  /* 0x000010030600c986 */ /* 0x0003e2000c101124 */
[----:B------:R-:W-:Y:S05]  /*4200*/  @P3 BRA `(.L_x_64) ;  /* 0x00000000000c3947 */ /* 0x000fea0003800000 */
[----:B------:R-:W1:Y:S02]  /*4210*/  LDG.E.U8 R165, desc[UR36][R10.64+0x11] ;  /* 0x000011240aa57981 */ /* 0x000e64000c1e1100 */
[----:B-1----:R-:W-:-:S05]  /*4220*/  PRMT R3, R165, 0x8880, RZ ;  /* 0x00008880a5037816 */ /* 0x002fca00000000ff */
[----:B------:R-:W-:-:S07]  /*4230*/  IMAD R12, R3, R164, RZ ;  /* 0x000000a4030c7224 */ /* 0x000fce00078e02ff */
.L_x_64:
[----:B------:R-:W-:Y:S05]  /*4240*/  BSYNC B1 ;  /* 0x0000000000017941 */ /* 0x000fea0003800000 */
.L_x_63:
[----:B------:R-:W-:Y:S01]  /*4250*/  @!P3 IMAD R35, R35, R155, R12 ;  /* 0x0000009b2323b224 */ /* 0x000fe200078e020c */
[----:B------:R-:W-:Y:S04]  /*4260*/  BSSY B1, `(.L_x_65) ;  /* 0x0000006000017945 */ /* 0x000fe80003800000 */
[----:B------:R0:W-:Y:S01]  /*4270*/  @!P3 STG.E.U8 desc[UR36][R6.64+0x11], R35 ;  /* 0x000011230600b986 */ /* 0x0001e2000c101124 */
[----:B------:R-:W-:Y:S05]  /*4280*/  @P5 BRA `(.L_x_66) ;  /* 0x00000000000c5947 */ /* 0x000fea0003800000 */
[----:B------:R-:W1:Y:S02]  /*4290*/  LDG.E.U8 R165, desc[UR36][R8.64+0x18] ;  /* 0x0000182408a57981 */ /* 0x000e64000c1e1100 */
[----:B-1----:R-:W-:-:S05]  /*42a0*/  PRMT R3, R165, 0x8880, RZ ;  /* 0x00008880a5037816 */ /* 0x002fca00000000ff */
[----:B------:R-:W-:-:S07]  /*42b0*/  IMAD R12, R3, R164, RZ ;  /* 0x000000a4030c7224 */ /* 0x000fce00078e02ff */
.L_x_66:
[----:B------:R-:W-:Y:S05]  /*42c0*/  BSYNC B1 ;  /* 0x0000000000017941 */ /* 0x000fea0003800000 */
.L_x_65:
[----:B-1----:R-:W-:Y:S01]  /*42d0*/  @!P5 IMAD R3, R36, R155, R12 ;  /* 0x0000009b2403d224 */ /* 0x002fe200078e020c */
[----:B------:R-:W-:Y:S04]  /*42e0*/  BSSY B1, `(.L_x_67) ;  /* 0x0000006000017945 */ /* 0x000fe80003800000 */
[----:B------:R1:W-:Y:S01]  /*42f0*/  @!P5 STG.E.U8 desc[UR36][R4.64+0x18], R3 ;  /* 0x000018030400d986 */ /* 0x0003e2000c101124 */
[----:B------:R-:W-:Y:S05]  /*4300*/  @P2 BRA `(.L_x_68) ;  /* 0x00000000000c2947 */ /* 0x000fea0003800000 */
[----:B------:R-:W1:Y:S02]  /*4310*/  LDG.E.U8 R165, desc[UR36][R8.64+0x19] ;  /* 0x0000192408a57981 */ /* 0x000e64000c1e1100 */
[----:B-1----:R-:W-:-:S05]  /*4320*/  PRMT R3, R165, 0x8880, RZ ;  /* 0x00008880a5037816 */ /* 0x002fca00000000ff */
[----:B------:R-:W-:-:S07]  /*4330*/  IMAD R12, R3, R164, RZ ;  /* 0x000000a4030c7224 */ /* 0x000fce00078e02ff */
.L_x_68:
[----:B------:R-:W-:Y:S05]  /*4340*/  BSYNC B1 ;  /* 0x0000000000017941 */ /* 0x000fea0003800000 */
.L_x_67:
        /* <DEDUP_REMOVED lines=11> */
.L_x_70:
[----:B------:R-:W-:Y:S05]  /*4400*/  BSYNC B1 ;  /* 0x0000000000017941 */ /* 0x000fea0003800000 */
.L_x_69:
[----:B-1----:R-:W-:Y:S01]  /*4410*/  @!P4 IMAD R3, R38, R155, R12 ;  /* 0x0000009b2603c224 */ /* 0x002fe200078e020c */
[----:B------:R-:W-:Y:S04]  /*4420*/  BSSY B1, `(.L_x_71) ;  /* 0x0000006000017945 */ /* 0x000fe80003800000 */
[----:B------:R1:W-:Y:S01]  /*4430*/  @!P4 STG.E.U8 desc[UR36][R6.64+0x18], R3 ;  /* 0x000018030600c986 */ /* 0x0003e2000c101124 */
[----:B------:R-:W-:Y:S05]  /*4440*/  @P3 BRA `(.L_x_72) ;  /* 0x00000000000c3947 */ /* 0x000fea0003800000 */
[----:B------:R-:W1:Y:S02]  /*4450*/  LDG.E.U8 R165, desc[UR36][R10.64+0x19] ;  /* 0x000019240aa57981 */ /* 0x000e64000c1e1100 */
[----:B-1----:R-:W-:-:S05]  /*4460*/  PRMT R3, R165, 0x8880, RZ ;  /* 0x00008880a5037816 */ /* 0x002fca00000000ff */
[----:B------:R-:W-:-:S07]  /*4470*/  IMAD R12, R3, R164, RZ ;  /* 0x000000a4030c7224 */ /* 0x000fce00078e02ff */
.L_x_72:
[----:B------:R-:W-:Y:S05]  /*4480*/  BSYNC B1 ;  /* 0x0000000000017941 */ /* 0x000fea0003800000 */
.L_x_71:
[----:B------:R-:W-:Y:S01]  /*4490*/  @!P3 IMAD R39, R39, R155, R12 ;  /* 0x0000009b2727b224 */ /* 0x000fe200078e020c */
[----:B------:R-:W-:Y:S04]  /*44a0*/  BSSY B1, `(.L_x_73) ;  /* 0x0000006000017945 */ /* 0x000fe80003800000 */
[----:B------:R0:W-:Y:S01]  /*44b0*/  @!P3 STG.E.U8 desc[UR36][R6.64+0x19], R39 ;  /* 0x000019270600b986 */ /* 0x0001e2000c101124 */
[----:B------:R-:W-:Y:S05]  /*44c0*/  @P5 BRA `(.L_x_74) ;  /* 0x00000000000c5947 */ /* 0x000fea0003800000 */
[----:B------:R-:W1:Y:S02]  /*44d0*/  LDG.E.U8 R165, desc[UR36][R8.64+0x20] ;  /* 0x0000202408a57981 */ /* 0x000e64000c1e1100 */
[----:B-1----:R-:W-:-:S05]  /*44e0*/  PRMT R3, R165, 0x8880, RZ ;  /* 0x00008880a5037816 */ /* 0x002fca00000000ff */
[----:B------:R-:W-:-:S07]  /*44f0*/  IMAD R12, R3, R164, RZ ;  /* 0x000000a4030c7224 */ /* 0x000fce00078e02ff */
.L_x_74:
[----:B------:R-:W-:Y:S05]  /*4500*/  BSYNC B1 ;  /* 0x0000000000017941 */ /* 0x000fea0003800000 */
.L_x_73:
[----:B-1----:R-:W-:Y:S01]  /*4510*/  @!P5 IMAD R3, R40, R155, R12 ;  /* 0x0000009b2803d224 */ /* 0x002fe200078e020c */
[----:B------:R-:W-:Y:S04]  /*4520*/  BSSY B1, `(.L_x_75) ;  /* 0x0000006000017945 */ /* 0x000fe80003800000 */
[----:B------:R1:W-:Y:S01]  /*4530*/  @!P5 STG.E.U8 desc[UR36][R4.64+0x20], R3 ;  /* 0x000020030400d986 */ /* 0x0003e2000c101124 */
[----:B------:R-:W-:Y:S05]  /*4540*/  @P2 BRA `(.L_x_76) ;  /* 0x00000000000c2947 */ /* 0x000fea0003800000 */
[----:B------:R-:W1:Y:S02]  /*4550*/  LDG.E.U8 R165, desc[UR36][R8.64+0x21] ;  /* 0x0000212408a57981 */ /* 0x000e64000c1e1100 */
[----:B-1----:R-:W-:-:S05]  /*4560*/  PRMT R3, R165, 0x8880, RZ ;  /* 0x00008880a5037816 */ /* 0x002fca00000000ff */
[----:B------:R-:W-:-:S07]  /*4570*/  IMAD R12, R3, R164, RZ ;  /* 0x000000a4030c7224 */ /* 0x000fce00078e02ff */
.L_x_76:
[----:B------:R-:W-:Y:S05]  /*4580*/  BSYNC B1 ;  /* 0x0000000000017941 */ /* 0x000fea0003800000 */
.L_x_75:
        /* <DEDUP_REMOVED lines=11> */
.L_x_78:
[----:B------:R-:W-:Y:S05]  /*4640*/  BSYNC B1 ;  /* 0x0000000000017941 */ /* 0x000fea0003800000 */
.L_x_77:
[----:B-1----:R-:W-:Y:S01]  /*4650*/  @!P4 IMAD R3, R42, R155, R12 ;  /* 0x0000009b2a03c224 */ /* 0x002fe200078e020c */
[----:B------:R-:W-:Y:S04]  /*4660*/  BSSY B1, `(.L_x_79) ;  /* 0x0000006000017945 */ /* 0x000fe80003800000 */
[----:B------:R1:W-:Y:S01]  /*4670*/  @!P4 STG.E.U8 desc[UR36][R6.64+0x20], R3 ;  /* 0x000020030600c986 */ /* 0x0003e2000c101124 */
[----:B------:R-:W-:Y:S05]  /*4680*/  @P3 BRA `(.L_x_80) ;  /* 0x00000000000c3947 */ /* 0x000fea0003800000 */
[----:B------:R-:W1:Y:S02]  /*4690*/  LDG.E.U8 R165, desc[UR36][R10.64+0x21] ;  /* 0x000021240aa57981 */ /* 0x000e64000c1e1100 */
[----:B-1----:R-:W-:-:S05]  /*46a0*/  PRMT R3, R165, 0x8880, RZ ;  /* 0x00008880a5037816 */ /* 0x002fca00000000ff */
[----:B------:R-:W-:-:S07]  /*46b0*/  IMAD R12, R3, R164, RZ ;  /* 0x000000a4030c7224 */ /* 0x000fce00078e02ff */
.L_x_80:
[----:B------:R-:W-:Y:S05]  /*46c0*/  BSYNC B1 ;  /* 0x0000000000017941 */ /* 0x000fea0003800000 */
.L_x_79:
[----:B------:R-:W-:Y:S01]  /*46d0*/  @!P3 IMAD R43, R43, R155, R12 ;  /* 0x0000009b2b2bb224 */ /* 0x000fe200078e020c */
[----:B------:R-:W-:Y:S04]  /*46e0*/  BSSY B1, `(.L_x_81) ;  /* 0x0000006000017945 */ /* 0x000fe80003800000 */
[----:B------:R0:W-:Y:S01]  /*46f0*/  @!P3 STG.E.U8 desc[UR36][R6.64+0x21], R43 ;  /* 0x0000212b0600b986 */ /* 0x0001e2000c101124 */
[----:B------:R-:W-:Y:S05]  /*4700*/  @P5 BRA `(.L_x_82) ;  /* 0x00000000000c5947 */ /* 0x000fea0003800000 */
[----:B------:R-:W1:Y:S02]  /*4710*/  LDG.E.U8 R165, desc[UR36][R8.64+0x28] ;  /* 0x0000282408a57981 */ /* 0x000e64000c1e1100 */
[----:B-1----:R-:W-:-:S05]  /*4720*/  PRMT R3, R165, 0x8880, RZ ;  /* 0x00008880a5037816 */ /* 0x002fca00000000ff */
[----:B------:R-:W-:-:S07]  /*4730*/  IMAD R12, R3, R164, RZ ;  /* 0x000000a4030c7224 */ /* 0x000fce00078e02ff */
.L_x_82:
[----:B------:R-:W-:Y:S05]  /*4740*/  BSYNC B1 ;  /* 0x0000000000017941 */ /* 0x000fea0003800000 */
.L_x_81:
[----:B-1----:R-:W-:Y:S01]  /*4750*/  @!P5 IMAD R3, R44, R155, R12 ;  /* 0x0000009b2c03d224 */ /* 0x002fe200078e020c */
[----:B------:R-:W-:Y:S04]  /*4760*/  BSSY B1, `(.L_x_83) ;  /* 0x0000006000017945 */ /* 0x000fe80003800000 */
[----:B------:R1:W-:Y:S01]  /*4770*/  @!P5 STG.E.U8 desc[UR36][R4.64+0x28], R3 ;  /* 0x000028030400d986 */ /* 0x0003e2000c101124 */
[----:B------:R-:W-:Y:S05]  /*4780*/  @P2 BRA `(.L_x_84) ;  /* 0x00000000000c2947 */ /* 0x000fea0003800000 */
[----:B------:R-:W1:Y:S02]  /*4790*/  LDG.E.U8 R165, desc[UR36][R8.64+0x29] ;  /* 0x0000292408a57981 */ /* 0x000e64000c1e1100 */
[----:B-1----:R-:W-:-:S05]  /*47a0*/  PRMT R3, R165, 0x8880, RZ ;  /* 0x00008880a5037816 */ /* 0x002fca00000000ff */
[----:B------:R-:W-:-:S07]  /*47b0*/  IMAD R12, R3, R164, RZ ;  /* 0x000000a4030c7224 */ /* 0x000fce00078e02ff */
.L_x_84:
[----:B------:R-:W-:Y:S05]  /*47c0*/  BSYNC B1 ;  /* 0x0000000000017941 */ /* 0x000fea0003800000 */
.L_x_83:
        /* <DEDUP_REMOVED lines=11> */
.L_x_86:
[----:B------:R-:W-:Y:S05]  /*4880*/  BSYNC B1 ;  /* 0x0000000000017941 */ /* 0x000fea0003800000 */
.L_x_85:
[----:B-1----:R-:W-:Y:S01]  /*4890*/  @!P4 IMAD R3, R46, R155, R12 ;  /* 0x0000009b2e03c224 */ /* 0x002fe200078e020c */
[----:B------:R-:W-:Y:S04]  /*48a0*/  BSSY B1, `(.L_x_87) ;  /* 0x0000006000017945 */ /* 0x000fe80003800000 */
[----:B------:R1:W-:Y:S01]  /*48b0*/  @!P4 STG.E.U8 desc[UR36][R6.64+0x28], R3 ;  /* 0x000028030600c986 */ /* 0x0003e2000c101124 */
[----:B------:R-:W-:Y:S05]  /*48c0*/  @P3 BRA `(.L_x_88) ;  /* 0x00000000000c3947 */ /* 0x000fea0003800000 */
[----:B------:R-:W1:Y:S02]  /*48d0*/  LDG.E.U8 R165, desc[UR36][R10.64+0x29] ;  /* 0x000029240aa57981 */ /* 0x000e64000c1e1100 */
[----:B-1----:R-:W-:-:S05]  /*48e0*/  PRMT R3, R165, 0x8880, RZ ;  /* 0x00008880a5037816 */ /* 0x002fca00000000ff */
[----:B------:R-:W-:-:S07]  /*48f0*/  IMAD R12, R3, R164, RZ ;  /* 0x000000a4030c7224 */ /* 0x000fce00078e02ff */
.L_x_88:
[----:B------:R-:W-:Y:S05]  /*4900*/  BSYNC B1 ;  /* 0x0000000000017941 */ /* 0x000fea0003800000 */
.L_x_87:
[----:B------:R-:W-:Y:S01]  /*4910*/  @!P3 IMAD R47, R47, R155, R12 ;  /* 0x0000009b2f2fb224 */ /* 0x000fe200078e020c */
[----:B------:R-:W-:Y:S04]  /*4920*/  BSSY B1, `(.L_x_89) ;  /* 0x0000006000017945 */ /* 0x000fe80003800000 */
[----:B------:R0:W-:Y:S01]  /*4930*/  @!P3 STG.E.U8 desc[UR36][R6.64+0x29], R47 ;  /* 0x0000292f0600b986 */ /* 0x0001e2000c101124 */
[----:B------:R-:W-:Y:S05]  /*4940*/  @P5 BRA `(.L_x_90) ;  /* 0x00000000000c5947 */ /* 0x000fea0003800000 */
[----:B------:R-:W1:Y:S02]  /*4950*/  LDG.E.U8 R165, desc[UR36][R8.64+0x30] ;  /* 0x0000302408a57981 */ /* 0x000e64000c1e1100 */
[----:B-1----:R-:W-:-:S05]  /*4960*/  PRMT R3, R165, 0x8880, RZ ;  /* 0x00008880a5037816 */ /* 0x002fca00000000ff */
[----:B------:R-:W-:-:S07]  /*4970*/  IMAD R12, R3, R164, RZ ;  /* 0x000000a4030c7224 */ /* 0x000fce00078e02ff */
.L_x_90:
[----:B------:R-:W-:Y:S05]  /*4980*/  BSYNC B1 ;  /* 0x0000000000017941 */ /* 0x000fea0003800000 */
.L_x_89:
[----:B-1----:R-:W-:Y:S01]  /*4990*/  @!P5 IMAD R3, R48, R155, R12 ;  /* 0x0000009b3003d224 */ /* 0x002fe200078e020c */
[----:B------:R-:W-:Y:S04]  /*49a0*/  BSSY B1, `(.L_x_91) ;  /* 0x0000006000017945 */ /* 0x000fe80003800000 */
[----:B------:R1:W-:Y:S01]  /*49b0*/  @!P5 STG.E.U8 desc[UR36][R4.64+0x30], R3 ;  /* 0x000030030400d986 */ /* 0x0003e2000c101124 */
[----:B------:R-:W-:Y:S05]  /*49c0*/  @P2 BRA `(.L_x_92) ;  /* 0x00000000000c2947 */ /* 0x000fea0003800000 */
[----:B------:R-:W1:Y:S02]  /*49d0*/  LDG.E.U8 R165, desc[UR36][R8.64+0x31] ;  /* 0x0000312408a57981 */ /* 0x000e64000c1e1100 */
[----:B-1----:R-:W-:-:S05]  /*49e0*/  PRMT R3, R165, 0x8880, RZ ;  /* 0x00008880a5037816 */ /* 0x002fca00000000ff */
[----:B------:R-:W-:-:S07]  /*49f0*/  IMAD R12, R3, R164, RZ ;  /* 0x000000a4030c7224 */ /* 0x000fce00078e02ff */
.L_x_92:
[----:B------:R-:W-:Y:S05]  /*4a00*/  BSYNC B1 ;  /* 0x0000000000017941 */ /* 0x000fea0003800000 */
.L_x_91:
        /* <DEDUP_REMOVED lines=11> */
.L_x_94:
[----:B------:R-:W-:Y:S05]  /*4ac0*/  BSYNC B1 ;  /* 0x0000000000017941 */ /* 0x000fea0003800000 */
.L_x_93:
[----:B-1----:R-:W-:Y:S01]  /*4ad0*/  @!P4 IMAD R3, R50, R155, R12 ;  /* 0x0000009b3203c224 */ /* 0x002fe200078e020c */
[----:B------:R-:W-:Y:S04]  /*4ae0*/  BSSY B1, `(.L_x_95) ;  /* 0x0000006000017945 */ /* 0x000fe80003800000 */
[----:B------:R1:W-:Y:S01]  /*4af0*/  @!P4 STG.E.U8 desc[UR36][R6.64+0x30], R3 ;  /* 0x000030030600c986 */ /* 0x0003e2000c101124 */
[----:B------:R-:W-:Y:S05]  /*4b00*/  @P3 BRA `(.L_x_96) ;  /* 0x00000000000c3947 */ /* 0x000fea0003800000 */
[----:B------:R-:W1:Y:S02]  /*4b10*/  LDG.E.U8 R165, desc[UR36][R10.64+0x31] ;  /* 0x000031240aa57981 */ /* 0x000e64000c1e1100 */
[----:B-1----:R-:W-:-:S05]  /*4b20*/  PRMT R3, R165, 0x8880, RZ ;  /* 0x00008880a5037816 */ /* 0x002fca00000000ff */
[----:B------:R-:W-:-:S07]  /*4b30*/  IMAD R12, R3, R164, RZ ;  /* 0x000000a4030c7224 */ /* 0x000fce00078e02ff */
.L_x_96:
[----:B------:R-:W-:Y:S05]  /*4b40*/  BSYNC B1 ;  /* 0x0000000000017941 */ /* 0x000fea0003800000 */
.L_x_95:
[----:B------:R-:W-:Y:S01]  /*4b50*/  @!P3 IMAD R51, R51, R155, R12 ;  /* 0x0000009b3333b224 */ /* 0x000fe200078e020c */
[----:B------:R-:W-:Y:S04]  /*4b60*/  BSSY B1, `(.L_x_97) ;  /* 0x0000006000017945 */ /* 0x000fe80003800000 */
[----:B------:R0:W-:Y:S01]  /*4b70*/  @!P3 STG.E.U8 desc[UR36][R6.64+0x31], R51 ;  /* 0x000031330600b986 */ /* 0x0001e2000c101124 */
[----:B------:R-:W-:Y:S05]  /*4b80*/  @P5 BRA `(.L_x_98) ;  /* 0x00000000000c5947 */ /* 0x000fea0003800000 */
[----:B------:R-:W1:Y:S02]  /*4b90*/  LDG.E.U8 R165, desc[UR36][R8.64+0x38] ;  /* 0x0000382408a57981 */ /* 0x000e64000c1e1100 */
[----:B-1----:R-:W-:-:S05]  /*4ba0*/  PRMT R3, R165, 0x8880, RZ ;  /* 0x00008880a5037816 */ /* 0x002fca00000000ff */
[----:B------:R-:W-:-:S07]  /*4bb0*/  IMAD R12, R3, R164, RZ ;  /* 0x000000a4030c7224 */ /* 0x000fce00078e02ff */
.L_x_98:
[----:B------:R-:W-:Y:S05]  /*4bc0*/  BSYNC B1 ;  /* 0x0000000000017941 */ /* 0x000fea0003800000 */
.L_x_97:
[----:B-1----:R-:W-:Y:S01]  /*4bd0*/  @!P5 IMAD R3, R52, R155, R12 ;  /* 0x0000009b3403d224 */ /* 0x002fe200078e020c */
[----:B------:R-:W-:Y:S04]  /*4be0*/  BSSY B1, `(.L_x_99) ;  /* 0x0000006000017945 */ /* 0x000fe80003800000 */
[----:B------:R1:W-:Y:S01]  /*4bf0*/  @!P5 STG.E.U8 desc[UR36][R4.64+0x38], R3 ;  /* 0x000038030400d986 */ /* 0x0003e2000c101124 */
[----:B------:R-:W-:Y:S05]  /*4c00*/  @P2 BRA `(.L_x_100) ;  /* 0x00000000000c2947 */ /* 0x000fea0003800000 */
[----:B------:R-:W1:Y:S02]  /*4c10*/  LDG.E.U8 R165, desc[UR36][R8.64+0x39] ;  /* 0x0000392408a57981 */ /* 0x000e64000c1e1100 */
[----:B-1----:R-:W-:-:S05]  /*4c20*/  PRMT R3, R165, 0x8880, RZ ;  /* 0x00008880a5037816 */ /* 0x002fca00000000ff */
[----:B------:R-:W-:-:S07]  /*4c30*/  IMAD R12, R3, R164, RZ ;  /* 0x000000a4030c7224 */ /* 0x000fce00078e02ff */
.L_x_100:
[----:B------:R-:W-:Y:S05]  /*4c40*/  BSYNC B1 ;  /* 0x0000000000017941 */ /* 0x000fea0003800000 */
.L_x_99:
        /* <DEDUP_REMOVED lines=11> */
.L_x_102:
[----:B------:R-:W-:Y:S05]  /*4d00*/  BSYNC B1 ;  /* 0x0000000000017941 */ /* 0x000fea0003800000 */
.L_x_101:
[----:B-1----:R-:W-:Y:S01]  /*4d10*/  @!P4 IMAD R3, R54, R155, R12 ;  /* 0x0000009b3603c224 */ /* 0x002fe200078e020c */
[----:B------:R-:W-:Y:S04]  /*4d20*/  BSSY B1, `(.L_x_103) ;  /* 0x0000006000017945 */ /* 0x000fe80003800000 */
[----:B------:R1:W-:Y:S01]  /*4d30*/  @!P4 STG.E.U8 desc[UR36][R6.64+0x38], R3 ;  /* 0x000038030600c986 */ /* 0x0003e2000c101124 */
[----:B------:R-:W-:Y:S05]  /*4d40*/  @P3 BRA `(.L_x_104) ;  /* 0x00000000000c3947 */ /* 0x000fea0003800000 */
[----:B------:R-:W1:Y:S02]  /*4d50*/  LDG.E.U8 R165, desc[UR36][R10.64+0x39] ;  /* 0x000039240aa57981 */ /* 0x000e64000c1e1100 */
[----:B-1----:R-:W-:-:S05]  /*4d60*/  PRMT R3, R165, 0x8880, RZ ;  /* 0x00008880a5037816 */ /* 0x002fca00000000ff */
[----:B------:R-:W-:-:S07]  /*4d70*/  IMAD R12, R3, R164, RZ ;  /* 0x000000a4030c7224 */ /* 0x000fce00078e02ff */
.L_x_104:
[----:B------:R-:W-:Y:S05]  /*4d80*/  BSYNC B1 ;  /* 0x0000000000017941 */ /* 0x000fea0003800000 */
.L_x_103:
[----:B------:R-:W-:Y:S01]  /*4d90*/  @!P3 IMAD R55, R55, R155, R12 ;  /* 0x0000009b3737b224 */ /* 0x000fe200078e020c */
[----:B------:R-:W-:Y:S04]  /*4da0*/  BSSY B1, `(.L_x_105) ;  /* 0x0000006000017945 */ /* 0x000fe80003800000 */
[----:B------:R0:W-:Y:S01]  /*4db0*/  @!P3 STG.E.U8 desc[UR36][R6.64+0x39], R55 ;  /* 0x000039370600b986 */ /* 0x0001e2000c101124 */
[----:B------:R-:W-:Y:S05]  /*4dc0*/  @P5 BRA `(.L_x_106) ;  /* 0x00000000000c5947 */ /* 0x000fea0003800000 */
[----:B------:R-:W1:Y:S02]  /*4dd0*/  LDG.E.U8 R165, desc[UR36][R8.64+0x40] ;  /* 0x0000402408a57981 */ /* 0x000e64000c1e1100 */
[----:B-1----:R-:W-:-:S05]  /*4de0*/  PRMT R3, R165, 0x8880, RZ ;  /* 0x00008880a5037816 */ /* 0x002fca00000000ff */
[----:B------:R-:W-:-:S07]  /*4df0*/  IMAD R12, R3, R164, RZ ;  /* 0x000000a4030c7224 */ /* 0x000fce00078e02ff */
.L_x_106:
[----:B------:R-:W-:Y:S05]  /*4e00*/  BSYNC B1 ;  /* 0x0000000000017941 */ /* 0x000fea0003800000 */
.L_x_105:
[----:B-1----:R-:W-:Y:S01]  /*4e10*/  @!P5 IMAD R3, R56, R155, R12 ;  /* 0x0000009b3803d224 */ /* 0x002fe200078e020c */
[----:B------:R-:W-:Y:S04]  /*4e20*/  BSSY B1, `(.L_x_107) ;  /* 0x0000006000017945 */ /* 0x000fe80003800000 */
[----:B------:R1:W-:Y:S01]  /*4e30*/  @!P5 STG.E.U8 desc[UR36][R4.64+0x40], R3 ;  /* 0x000040030400d986 */ /* 0x0003e2000c101124 */
[----:B------:R-:W-:Y:S05]  /*4e40*/  @P2 BRA `(.L_x_108) ;  /* 0x00000000000c2947 */ /* 0x000fea0003800000 */
[----:B------:R-:W1:Y:S02]  /*4e50*/  LDG.E.U8 R165, desc[UR36][R8.64+0x41] ;  /* 0x0000412408a57981 */ /* 0x000e64000c1e1100 */
[----:B-1----:R-:W-:-:S05]  /*4e60*/  PRMT R3, R165, 0x8880, RZ ;  /* 0x00008880a5037816 */ /* 0x002fca00000000ff */
[----:B------:R-:W-:-:S07]  /*4e70*/  IMAD R12, R3, R164, RZ ;  /* 0x000000a4030c7224 */ /* 0x000fce00078e02ff */
.L_x_108:
[----:B------:R-:W-:Y:S05]  /*4e80*/  BSYNC B1 ;  /* 0x0000000000017941 */ /* 0x000fea0003800000 */
.L_x_107:
        /* <DEDUP_REMOVED lines=11> */
.L_x_110:
[----:B------:R-:W-:Y:S05]  /*4f40*/  BSYNC B1 ;  /* 0x0000000000017941 */ /* 0x000fea0003800000 */
.L_x_109:
[----:B-1----:R-:W-:Y:S01]  /*4f50*/  @!P4 IMAD R3, R58, R155, R12 ;  /* 0x0000009b3a03c224 */ /* 0x002fe200078e020c */
[----:B------:R-:W-:Y:S04]  /*4f60*/  BSSY B1, `(.L_x_111) ;  /* 0x0000006000017945 */ /* 0x000fe80003800000 */
[----:B------:R1:W-:Y:S01]  /*4f70*/  @!P4 STG.E.U8 desc[UR36][R6.64+0x40], R3 ;  /* 0x000040030600c986 */ /* 0x0003e2000c101124 */
[----:B------:R-:W-:Y:S05]  /*4f80*/  @P3 BRA `(.L_x_112) ;  /* 0x00000000000c3947 */ /* 0x000fea0003800000 */
[----:B------:R-:W1:Y:S02]  /*4f90*/  LDG.E.U8 R165, desc[UR36][R10.64+0x41] ;  /* 0x000041240aa57981 */ /* 0x000e64000c1e1100 */
[----:B-1----:R-:W-:-:S05]  /*4fa0*/  PRMT R3, R165, 0x8880, RZ ;  /* 0x00008880a5037816 */ /* 0x002fca00000000ff */
[----:B------:R-:W-:-:S07]  /*4fb0*/  IMAD R12, R3, R164, RZ ;  /* 0x000000a4030c7224 */ /* 0x000fce00078e02ff */
.L_x_112:
[----:B------:R-:W-:Y:S05]  /*4fc0*/  BSYNC B1 ;  /* 0x0000000000017941 */ /* 0x000fea0003800000 */
.L_x_111:
[----:B------:R-:W-:Y:S01]  /*4fd0*/  @!P3 IMAD R59, R59, R155, R12 ;  /* 0x0000009b3b3bb224 */ /* 0x000fe200078e020c */
[----:B------:R-:W-:Y:S04]  /*4fe0*/  BSSY B1, `(.L_x_113) ;  /* 0x0000006000017945 */ /* 0x000fe80003800000 */
[----:B------:R0:W-:Y:S01]  /*4ff0*/  @!P3 STG.E.U8 desc[UR36][R6.64+0x41], R59 ;  /* 0x0000413b0600b986 */ /* 0x0001e2000c101124 */
[----:B------:R-:W-:Y:S05]  /*5000*/  @P5 BRA `(.L_x_114) ;  /* 0x00000000000c5947 */ /* 0x000fea0003800000 */
[----:B------:R-:W1:Y:S02]  /*5010*/  LDG.E.U8 R165, desc[UR36][R8.64+0x48] ;  /* 0x0000482408a57981 */ /* 0x000e64000c1e1100 */
[----:B-1----:R-:W-:-:S05]  /*5020*/  PRMT R3, R165, 0x8880, RZ ;  /* 0x00008880a5037816 */ /* 0x002fca00000000ff */
[----:B------:R-:W-:-:S07]  /*5030*/  IMAD R12, R3, R164, RZ ;  /* 0x000000a4030c7224 */ /* 0x000fce00078e02ff */
.L_x_114:
[----:B------:R-:W-:Y:S05]  /*5040*/  BSYNC B1 ;  /* 0x0000000000017941 */ /* 0x000fea0003800000 */
.L_x_113:
[----:B-1----:R-:W-:Y:S01]  /*5050*/  @!P5 IMAD R3, R60, R155, R12 ;  /* 0x0000009b3c03d224 */ /* 0x002fe200078e020c */
[----:B------:R-:W-:Y:S04]  /*5060*/  BSSY B1, `(.L_x_115) ;  /* 0x0000006000017945 */ /* 0x000fe80003800000 */
[----:B------:R1:W-:Y:S01]  /*5070*/  @!P5 STG.E.U8 desc[UR36][R4.64+0x48], R3 ;  /* 0x000048030400d986 */ /* 0x0003e2000c101124 */
[----:B------:R-:W-:Y:S05]  /*5080*/  @P2 BRA `(.L_x_116) ;  /* 0x00000000000c2947 */ /* 0x000fea0003800000 */
[----:B------:R-:W1:Y:S02]  /*5090*/  LDG.E.U8 R165, desc[UR36][R8.64+0x49] ;  /* 0x0000492408a57981 */ /* 0x000e64000c1e1100 */
[----:B-1----:R-:W-:-:S05]  /*50a0*/  PRMT R3, R165, 0x8880, RZ ;  /* 0x00008880a5037816 */ /* 0x002fca00000000ff */
[----:B------:R-:W-:-:S07]  /*50b0*/  IMAD R12, R3, R164, RZ ;  /* 0x000000a4030c7224 */ /* 0x000fce00078e02ff */
.L_x_116:
[----:B------:R-:W-:Y:S05]  /*50c0*/  BSYNC B1 ;  /* 0x0000000000017941 */ /* 0x000fea0003800000 */
.L_x_115:
        /* <DEDUP_REMOVED lines=11> */
.L_x_118:
[----:B------:R-:W-:Y:S05]  /*5180*/  BSYNC B1 ;  /* 0x0000000000017941 */ /* 0x000fea0003800000 */
.L_x_117:
[----:B-1----:R-:W-:Y:S01]  /*5190*/  @!P4 IMAD R3, R62, R155, R12 ;  /* 0x0000009b3e03c224 */ /* 0x002fe200078e020c */
[----:B------:R-:W-:Y:S04]  /*51a0*/  BSSY B1, `(.L_x_119) ;  /* 0x0000006000017945 */ /* 0x000fe80003800000 */
[----:B------:R1:W-:Y:S01]  /*51b0*/  @!P4 STG.E.U8 desc[UR36][R6.64+0x48], R3 ;  /* 0x000048030600c986 */ /* 0x0003e2000c101124 */
[----:B------:R-:W-:Y:S05]  /*51c0*/  @P3 BRA `(.L_x_120) ;  /* 0x00000000000c3947 */ /* 0x000fea0003800000 */
[----:B------:R-:W1:Y:S02]  /*51d0*/  LDG.E.U8 R165, desc[UR36][R10.64+0x49] ;  /* 0x000049240aa57981 */ /* 0x000e64000c1e1100 */
[----:B-1----:R-:W-:-:S05]  /*51e0*/  PRMT R3, R165, 0x8880, RZ ;  /* 0x00008880a5037816 */ /* 0x002fca00000000ff */
[----:B------:R-:W-:-:S07]  /*51f0*/  IMAD R12, R3, R164, RZ ;  /* 0x000000a4030c7224 */ /* 0x000fce00078e02ff */
.L_x_120:
[----:B------:R-:W-:Y:S05]  /*5200*/  BSYNC B1 ;  /* 0x0000000000017941 */ /* 0x000fea0003800000 */
.L_x_119:
[----:B------:R-:W-:Y:S01]  /*5210*/  @!P3 IMAD R63, R63, R155, R12 ;  /* 0x0000009b3f3fb224 */ /* 0x000fe200078e020c */
[----:B------:R-:W-:Y:S04]  /*5220*/  BSSY B1, `(.L_x_121) ;  /* 0x0000006000017945 */ /* 0x000fe80003800000 */
[----:B------:R0:W-:Y:S01]  /*5230*/  @!P3 STG.E.U8 desc[UR36][R6.64+0x49], R63 ;  /* 0x0000493f0600b986 */ /* 0x0001e2000c101124 */
[----:B------:R-:W-:Y:S05]  /*5240*/  @P5 BRA `(.L_x_122) ;  /* 0x00000000000c5947 */ /* 0x000fea0003800000 */
[----:B------:R-:W1:Y:S02]  /*5250*/  LDG.E.U8 R165, desc[UR36][R8.64+0x50] ;  /* 0x0000502408a57981 */ /* 0x000e64000c1e1100 */
[----:B-1----:R-:W-:-:S05]  /*5260*/  PRMT R3, R165, 0x8880, RZ ;  /* 0x00008880a5037816 */ /* 0x002fca00000000ff */
[----:B------:R-:W-:-:S07]  /*5270*/  IMAD R12, R3, R164, RZ ;  /* 0x000000a4030c7224 */ /* 0x000fce00078e02ff */
.L_x_122:
[----:B------:R-:W-:Y:S05]  /*5280*/  BSYNC B1 ;  /* 0x0000000000017941 */ /* 0x000fea0003800000 */
.L_x_121:
[----:B-1----:R-:W-:Y:S01]  /*5290*/  @!P5 IMAD R3, R64, R155, R12 ;  /* 0x0000009b4003d224 */ /* 0x002fe200078e020c */
[----:B------:R-:W-:Y:S04]  /*52a0*/  BSSY B1, `(.L_x_123) ;  /* 0x0000006000017945 */ /* 0x000fe80003800000 */
[----:B------:R1:W-:Y:S01]  /*52b0*/  @!P5 STG.E.U8 desc[UR36][R4.64+0x50], R3 ;  /* 0x000050030400d986 */ /* 0x0003e2000c101124 */
[----:B------:R-:W-:Y:S05]  /*52c0*/  @P2 BRA `(.L_x_124) ;  /* 0x00000000000c2947 */ /* 0x000fea0003800000 */
[----:B------:R-:W1:Y:S02]  /*52d0*/  LDG.E.U8 R165, desc[UR36][R8.64+0x51] ;  /* 0x0000512408a57981 */ /* 0x000e64000c1e1100 */
[----:B-1----:R-:W-:-:S05]  /*52e0*/  PRMT R3, R165, 0x8880, RZ ;  /* 0x00008880a5037816 */ /* 0x002fca00000000ff */
[----:B------:R-:W-:-:S07]  /*52f0*/  IMAD R12, R3, R164, RZ ;  /* 0x000000a4030c7224 */ /* 0x000fce00078e02ff */
.L_x_124:
[----:B------:R-:W-:Y:S05]  /*5300*/  BSYNC B1 ;  /* 0x0000000000017941 */ /* 0x000fea0003800000 */
.L_x_123:
        /* <DEDUP_REMOVED lines=11> */
.L_x_126:
[----:B------:R-:W-:Y:S05]  /*53c0*/  BSYNC B1 ;  /* 0x0000000000017941 */ /* 0x000fea0003800000 */
.L_x_125:
[----:B-1----:R-:W-:Y:S01]  /*53d0*/  @!P4 IMAD R3, R66, R155, R12 ;  /* 0x0000009b4203c224 */ /* 0x002fe200078e020c */
[----:B------:R-:W-:Y:S04]  /*53e0*/  BSSY B1, `(.L_x_127) ;  /* 0x0000006000017945 */ /* 0x000fe80003800000 */
[----:B------:R1:W-:Y:S01]  /*53f0*/  @!P4 STG.E.U8 desc[UR36][R6.64+0x50], R3 ;  /* 0x000050030600c986 */ /* 0x0003e2000c101124 */
[----:B------:R-:W-:Y:S05]  /*5400*/  @P3 BRA `(.L_x_128) ;  /* 0x00000000000c3947 */ /* 0x000fea0003800000 */
[----:B------:R-:W1:Y:S02]  /*5410*/  LDG.E.U8 R165, desc[UR36][R10.64+0x51] ;  /* 0x000051240aa57981 */ /* 0x000e64000c1e1100 */
[----:B-1----:R-:W-:-:S05]  /*5420*/  PRMT R3, R165, 0x8880, RZ ;  /* 0x00008880a5037816 */ /* 0x002fca00000000ff */
[----:B------:R-:W-:-:S07]  /*5430*/  IMAD R12, R3, R164, RZ ;  /* 0x000000a4030c7224 */ /* 0x000fce00078e02ff */
.L_x_128:
[----:B------:R-:W-:Y:S05]  /*5440*/  BSYNC B1 ;  /* 0x0000000000017941 */ /* 0x000fea0003800000 */
.L_x_127:
[----:B------:R-:W-:Y:S01]  /*5450*/  @!P3 IMAD R67, R67, R155, R12 ;  /* 0x0000009b4343b224 */ /* 0x000fe200078e020c */
[----:B------:R-:W-:Y:S04]  /*5460*/  BSSY B1, `(.L_x_129) ;  /* 0x0000006000017945 */ /* 0x000fe80003800000 */
[----:B------:R0:W-:Y:S01]  /*5470*/  @!P3 STG.E.U8 desc[UR36][R6.64+0x51], R67 ;  /* 0x000051430600b986 */ /* 0x0001e2000c101124 */
[----:B------:R-:W-:Y:S05]  /*5480*/  @P5 BRA `(.L_x_130) ;  /* 0x00000000000c5947 */ /* 0x000fea0003800000 */
[----:B------:R-:W1:Y:S02]  /*5490*/  LDG.E.U8 R165, desc[UR36][R8.64+0x58] ;  /* 0x0000582408a57981 */ /* 0x000e64000c1e1100 */
[----:B-1----:R-:W-:-:S05]  /*54a0*/  PRMT R3, R165, 0x8880, RZ ;  /* 0x00008880a5037816 */ /* 0x002fca00000000ff */
[----:B------:R-:W-:-:S07]  /*54b0*/  IMAD R12, R3, R164, RZ ;  /* 0x000000a4030c7224 */ /* 0x000fce00078e02ff */
.L_x_130:
[----:B------:R-:W-:Y:S05]  /*54c0*/  BSYNC B1 ;  /* 0x0000000000017941 */ /* 0x000fea0003800000 */
.L_x_129:
[----:B-1----:R-:W-:Y:S01]  /*54d0*/  @!P5 IMAD R3, R68, R155, R12 ;  /* 0x0000009b4403d224 */ /* 0x002fe200078e020c */
[----:B------:R-:W-:Y:S04]  /*54e0*/  BSSY B1, `(.L_x_131) ;  /* 0x0000006000017945 */ /* 0x000fe80003800000 */
[----:B------:R1:W-:Y:S01]  /*54f0*/  @!P5 STG.E.U8 desc[UR36][R4.64+0x58], R3 ;  /* 0x000058030400d986 */ /* 0x0003e2000c101124 */
[----:B------:R-:W-:Y:S05]  /*5500*/  @P2 BRA `(.L_x_132) ;  /* 0x00000000000c2947 */ /* 0x000fea0003800000 */
[----:B------:R-:W1:Y:S02]  /*5510*/  LDG.E.U8 R165, desc[UR36][R8.64+0x59] ;  /* 0x0000592408a57981 */ /* 0x000e64000c1e1100 */
[----:B-1----:R-:W-:-:S05]  /*5520*/  PRMT R3, R165, 0x8880, RZ ;  /* 0x00008880a5037816 */ /* 0x002fca00000000ff */
[----:B------:R-:W-:-:S07]  /*5530*/  IMAD R12, R3, R164, RZ ;  /* 0x000000a4030c7224 */ /* 0x000fce00078e02ff */
.L_x_132:
[----:B------:R-:W-:Y:S05]  /*5540*/  BSYNC B1 ;  /* 0x0000000000017941 */ /* 0x000fea0003800000 */
.L_x_131:
        /* <DEDUP_REMOVED lines=11> */
.L_x_134:
[----:B------:R-:W-:Y:S05]  /*5600*/  BSYNC B1 ;  /* 0x0000000000017941 */ /* 0x000fea0003800000 */
.L_x_133:
[----:B-1----:R-:W-:Y:S01]  /*5610*/  @!P4 IMAD R3, R70, R155, R12 ;  /* 0x0000009b4603c224 */ /* 0x002fe200078e020c */
[----:B------:R-:W-:Y:S04]  /*5620*/  BSSY B1, `(.L_x_135) ;  /* 0x0000006000017945 */ /* 0x000fe80003800000 */
[----:B------:R1:W-:Y:S01]  /*5630*/  @!P4 STG.E.U8 desc[UR36][R6.64+0x58], R3 ;  /* 0x000058030600c986 */ /* 0x0003e2000c101124 */
[----:B------:R-:W-:Y:S05]  /*5640*/  @P3 BRA `(.L_x_136) ;  /* 0x00000000000c3947 */ /* 0x000fea0003800000 */
[----:B------:R-:W1:Y:S02]  /*5650*/  LDG.E.U8 R165, desc[UR36][R10.64+0x59] ;  /* 0x000059240aa57981 */ /* 0x000e64000c1e1100 */
[----:B-1----:R-:W-:-:S05]  /*5660*/  PRMT R3, R165, 0x8880, RZ ;  /* 0x00008880a5037816 */ /* 0x002fca00000000ff */
[----:B------:R-:W-:-:S07]  /*5670*/  IMAD R12, R3, R164, RZ ;  /* 0x000000a4030c7224 */ /* 0x000fce00078e02ff */
.L_x_136:
[----:B------:R-:W-:Y:S05]  /*5680*/  BSYNC B1 ;  /* 0x0000000000017941 */ /* 0x000fea0003800000 */
.L_x_135:
[----:B------:R-:W-:Y:S01]  /*5690*/  @!P3 IMAD R71, R71, R155, R12 ;  /* 0x0000009b4747b224 */ /* 0x000fe200078e020c */
[----:B------:R-:W-:Y:S04]  /*56a0*/  BSSY B1, `(.L_x_137) ;  /* 0x0000006000017945 */ /* 0x000fe80003800000 */
[----:B------:R0:W-:Y:S01]  /*56b0*/  @!P3 STG.E.U8 desc[UR36][R6.64+0x59], R71 ;  /* 0x000059470600b986 */ /* 0x0001e2000c101124 */
[----:B------:R-:W-:Y:S05]  /*56c0*/  @P5 BRA `(.L_x_138) ;  /* 0x00000000000c5947 */ /* 0x000fea0003800000 */
[----:B------:R-:W1:Y:S02]  /*56d0*/  LDG.E.U8 R165, desc[UR36][R8.64+0x60] ;  /* 0x0000602408a57981 */ /* 0x000e64000c1e1100 */
[----:B-1----:R-:W-:-:S05]  /*56e0*/  PRMT R3, R165, 0x8880, RZ ;  /* 0x00008880a5037816 */ /* 0x002fca00000000ff */
[----:B------:R-:W-:-:S07]  /*56f0*/  IMAD R12, R3, R164, RZ ;  /* 0x000000a4030c7224 */ /* 0x000fce00078e02ff */
.L_x_138:
[----:B------:R-:W-:Y:S05]  /*5700*/  BSYNC B1 ;  /* 0x0000000000017941 */ /* 0x000fea0003800000 */
.L_x_137:
[----:B-1----:R-:W-:Y:S01]  /*5710*/  @!P5 IMAD R3, R72, R155, R12 ;  /* 0x0000009b4803d224 */ /* 0x002fe200078e020c */
[----:B------:R-:W-:Y:S04]  /*5720*/  BSSY B1, `(.L_x_139) ;  /* 0x0000006000017945 */ /* 0x000fe80003800000 */
[----:B------:R1:W-:Y:S01]  /*5730*/  @!P5 STG.E.U8 desc[UR36][R4.64+0x60], R3 ;  /* 0x000060030400d986 */ /* 0x0003e2000c101124 */
[----:B------:R-:W-:Y:S05]  /*5740*/  @P2 BRA `(.L_x_140) ;  /* 0x00000000000c2947 */ /* 0x000fea0003800000 */
[----:B------:R-:W1:Y:S02]  /*5750*/  LDG.E.U8 R165, desc[UR36][R8.64+0x61] ;  /* 0x0000612408a57981 */ /* 0x000e64000c1e1100 */
[----:B-1----:R-:W-:-:S05]  /*5760*/  PRMT R3, R165, 0x8880, RZ ;  /* 0x00008880a5037816 */ /* 0x002fca00000000ff */
[----:B------:R-:W-:-:S07]  /*5770*/  IMAD R12, R3, R164, RZ ;  /* 0x000000a4030c7224 */ /* 0x000fce00078e02ff */
.L_x_140:
[----:B------:R-:W-:Y:S05]  /*5780*/  BSYNC B1 ;  /* 0x0000000000017941 */ /* 0x000fea0003800000 */
.L_x_139:
        /* <DEDUP_REMOVED lines=11> */
.L_x_142:
[----:B------:R-:W-:Y:S05]  /*5840*/  BSYNC B1 ;  /* 0x0000000000017941 */ /* 0x000fea0003800000 */
.L_x_141:
[----:B-1----:R-:W-:Y:S01]  /*5850*/  @!P4 IMAD R3, R74, R155, R12 ;  /* 0x0000009b4a03c224 */ /* 0x002fe200078e020c */
[----:B------:R-:W-:Y:S04]  /*5860*/  BSSY B1, `(.L_x_143) ;  /* 0x0000006000017945 */ /* 0x000fe80003800000 */
[----:B------:R1:W-:Y:S01]  /*5870*/  @!P4 STG.E.U8 desc[UR36][R6.64+0x60], R3 ;  /* 0x000060030600c986 */ /* 0x0003e2000c101124 */
[----:B------:R-:W-:Y:S05]  /*5880*/  @P3 BRA `(.L_x_144) ;  /* 0x00000000000c3947 */ /* 0x000fea0003800000 */
[----:B------:R-:W1:Y:S02]  /*5890*/  LDG.E.U8 R165, desc[UR36][R10.64+0x61] ;  /* 0x000061240aa57981 */ /* 0x000e64000c1e1100 */
[----:B-1----:R-:W-:-:S05]  /*58a0*/  PRMT R3, R165, 0x8880, RZ ;  /* 0x00008880a5037816 */ /* 0x002fca00000000ff */
[----:B------:R-:W-:-:S07]  /*58b0*/  IMAD R12, R3, R164, RZ ;  /* 0x000000a4030c7224 */ /* 0x000fce00078e02ff */
.L_x_144:
[----:B------:R-:W-:Y:S05]  /*58c0*/  BSYNC B1 ;  /* 0x0000000000017941 */ /* 0x000fea0003800000 */
.L_x_143:
[----:B------:R-:W-:Y:S01]  /*58d0*/  @!P3 IMAD R75, R75, R155, R12 ;  /* 0x0000009b4b4bb224 */ /* 0x000fe200078e020c */
[----:B------:R-:W-:Y:S04]  /*58e0*/  BSSY B1, `(.L_x_145) ;  /* 0x0000006000017945 */ /* 0x000fe80003800000 */
[----:B------:R0:W-:Y:S01]  /*58f0*/  @!P3 STG.E.U8 desc[UR36][R6.64+0x61], R75 ;  /* 0x0000614b0600b986 */ /* 0x0001e2000c101124 */
[----:B------:R-:W-:Y:S05]  /*5900*/  @P5 BRA `(.L_x_146) ;  /* 0x00000000000c5947 */ /* 0x000fea0003800000 */
[----:B------:R-:W1:Y:S02]  /*5910*/  LDG.E.U8 R165, desc[UR36][R8.64+0x68] ;  /* 0x0000682408a57981 */ /* 0x000e64000c1e1100 */
[----:B-1----:R-:W-:-:S05]  /*5920*/  PRMT R3, R165, 0x8880, RZ ;  /* 0x00008880a5037816 */ /* 0x002fca00000000ff */
[----:B------:R-:W-:-:S07]  /*5930*/  IMAD R12, R3, R164, RZ ;  /* 0x000000a4030c7224 */ /* 0x000fce00078e02ff */
.L_x_146:
[----:B------:R-:W-:Y:S05]  /*5940*/  BSYNC B1 ;  /* 0x0000000000017941 */ /* 0x000fea0003800000 */
.L_x_145:
[----:B-1----:R-:W-:Y:S01]  /*5950*/  @!P5 IMAD R3, R76, R155, R12 ;  /* 0x0000009b4c03d224 */ /* 0x002fe200078e020c */
[----:B------:R-:W-:Y:S04]  /*5960*/  BSSY B1, `(.L_x_147) ;  /* 0x0000006000017945 */ /* 0x000fe80003800000 */
[----:B------:R1:W-:Y:S01]  /*5970*/  @!P5 STG.E.U8 desc[UR36][R4.64+0x68], R3 ;  /* 0x000068030400d986 */ /* 0x0003e2000c101124 */
[----:B------:R-:W-:Y:S05]  /*5980*/  @P2 BRA `(.L_x_148) ;  /* 0x00000000000c2947 */ /* 0x000fea0003800000 */
[----:B------:R-:W1:Y:S02]  /*5990*/  LDG.E.U8 R165, desc[UR36][R8.64+0x69] ;  /* 0x0000692408a57981 */ /* 0x000e64000c1e1100 */
[----:B-1----:R-:W-:-:S05]  /*59a0*/  PRMT R3, R165, 0x8880, RZ ;  /* 0x00008880a5037816 */ /* 0x002fca00000000ff */
[----:B------:R-:W-:-:S07]  /*59b0*/  IMAD R12, R3, R164, RZ ;  /* 0x000000a4030c7224 */ /* 0x000fce00078e02ff */
.L_x_148:
[----:B------:R-:W-:Y:S05]  /*59c0*/  BSYNC B1 ;  /* 0x0000000000017941 */ /* 0x000fea0003800000 */
.L_x_147:
        /* <DEDUP_REMOVED lines=11> */
.L_x_150:
[----:B------:R-:W-:Y:S05]  /*5a80*/  BSYNC B1 ;  /* 0x0000000000017941 */ /* 0x000fea0003800000 */
.L_x_149:
[----:B-1----:R-:W-:Y:S01]  /*5a90*/  @!P4 IMAD R3, R78, R155, R12 ;  /* 0x0000009b4e03c224 */ /* 0x002fe200078e020c */
[----:B------:R-:W-:Y:S04]  /*5aa0*/  BSSY B1, `(.L_x_151) ;  /* 0x0000006000017945 */ /* 0x000fe80003800000 */
[----:B------:R1:W-:Y:S01]  /*5ab0*/  @!P4 STG.E.U8 desc[UR36][R6.64+0x68], R3 ;  /* 0x000068030600c986 */ /* 0x0003e2000c101124 */
[----:B------:R-:W-:Y:S05]  /*5ac0*/  @P3 BRA `(.L_x_152) ;  /* 0x00000000000c3947 */ /* 0x000fea0003800000 */
[----:B------:R-:W1:Y:S02]  /*5ad0*/  LDG.E.U8 R165, desc[UR36][R10.64+0x69] ;  /* 0x000069240aa57981 */ /* 0x000e64000c1e1100 */
[----:B-1----:R-:W-:-:S05]  /*5ae0*/  PRMT R3, R165, 0x8880, RZ ;  /* 0x00008880a5037816 */ /* 0x002fca00000000ff */
[----:B------:R-:W-:-:S07]  /*5af0*/  IMAD R12, R3, R164, RZ ;  /* 0x000000a4030c7224 */ /* 0x000fce00078e02ff */
.L_x_152:
[----:B------:R-:W-:Y:S05]  /*5b00*/  BSYNC B1 ;  /* 0x0000000000017941 */ /* 0x000fea0003800000 */
.L_x_151:
[----:B------:R-:W-:Y:S01]  /*5b10*/  @!P3 IMAD R79, R79, R155, R12 ;  /* 0x0000009b4f4fb224 */ /* 0x000fe200078e020c */
[----:B------:R-:W-:Y:S04]  /*5b20*/  BSSY B1, `(.L_x_153) ;  /* 0x0000006000017945 */ /* 0x000fe80003800000 */
[----:B------:R0:W-:Y:S01]  /*5b30*/  @!P3 STG.E.U8 desc[UR36][R6.64+0x69], R79 ;  /* 0x0000694f0600b986 */ /* 0x0001e2000c101124 */
[----:B------:R-:W-:Y:S05]  /*5b40*/  @P5 BRA `(.L_x_154) ;  /* 0x00000000000c5947 */ /* 0x000fea0003800000 */
[----:B------:R-:W1:Y:S02]  /*5b50*/  LDG.E.U8 R165, desc[UR36][R8.64+0x70] ;  /* 0x0000702408a57981 */ /* 0x000e64000c1e1100 */
[----:B-1----:R-:W-:-:S05]  /*5b60*/  PRMT R3, R165, 0x8880, RZ ;  /* 0x00008880a5037816 */ /* 0x002fca00000000ff */
[----:B------:R-:W-:-:S07]  /*5b70*/  IMAD R12, R3, R164, RZ ;  /* 0x000000a4030c7224 */ /* 0x000fce00078e02ff */
.L_x_154:
[----:B------:R-:W-:Y:S05]  /*5b80*/  BSYNC B1 ;  /* 0x0000000000017941 */ /* 0x000fea0003800000 */
.L_x_153:
[----:B-1----:R-:W-:Y:S01]  /*5b90*/  @!P5 IMAD R3, R80, R155, R12 ;  /* 0x0000009b5003d224 */ /* 0x002fe200078e020c */
[----:B------:R-:W-:Y:S04]  /*5ba0*/  BSSY B1, `(.L_x_155) ;  /* 0x0000006000017945 */ /* 0x000fe80003800000 */
[----:B------:R1:W-:Y:S01]  /*5bb0*/  @!P5 STG.E.U8 desc[UR36][R4.64+0x70], R3 ;  /* 0x000070030400d986 */ /* 0x0003e2000c101124 */
[----:B------:R-:W-:Y:S05]  /*5bc0*/  @P2 BRA `(.L_x_156) ;  /* 0x00000000000c2947 */ /* 0x000fea0003800000 */
[----:B------:R-:W1:Y:S02]  /*5bd0*/  LDG.E.U8 R165, desc[UR36][R8.64+0x71] ;  /* 0x0000712408a57981 */ /* 0x000e64000c1e1100 */
[----:B-1----:R-:W-:-:S05]  /*5be0*/  PRMT R3, R165, 0x8880, RZ ;  /* 0x00008880a5037816 */ /* 0x002fca00000000ff */
[----:B------:R-:W-:-:S07]  /*5bf0*/  IMAD R12, R3, R164, RZ ;  /* 0x000000a4030c7224 */ /* 0x000fce00078e02ff */
.L_x_156:
[----:B------:R-:W-:Y:S05]  /*5c00*/  BSYNC B1 ;  /* 0x0000000000017941 */ /* 0x000fea0003800000 */
.L_x_155:
        /* <DEDUP_REMOVED lines=11> */
.L_x_158:
[----:B------:R-:W-:Y:S05]  /*5cc0*/  BSYNC B1 ;  /* 0x0000000000017941 */ /* 0x000fea0003800000 */
.L_x_157:
[----:B-1----:R-:W-:Y:S01]  /*5cd0*/  @!P4 IMAD R3, R82, R155, R12 ;  /* 0x0000009b5203c224 */ /* 0x002fe200078e020c */
[----:B------:R-:W-:Y:S04]  /*5ce0*/  BSSY B1, `(.L_x_159) ;  /* 0x0000006000017945 */ /* 0x000fe80003800000 */
[----:B------:R1:W-:Y:S01]  /*5cf0*/  @!P4 STG.E.U8 desc[UR36][R6.64+0x70], R3 ;  /* 0x000070030600c986 */ /* 0x0003e2000c101124 */
[----:B------:R-:W-:Y:S05]  /*5d00*/  @P3 BRA `(.L_x_160) ;  /* 0x00000000000c3947 */ /* 0x000fea0003800000 */
[----:B------:R-:W1:Y:S02]  /*5d10*/  LDG.E.U8 R165, desc[UR36][R10.64+0x71] ;  /* 0x000071240aa57981 */ /* 0x000e64000c1e1100 */
[----:B-1----:R-:W-:-:S05]  /*5d20*/  PRMT R3, R165, 0x8880, RZ ;  /* 0x00008880a5037816 */ /* 0x002fca00000000ff */
[----:B------:R-:W-:-:S07]  /*5d30*/  IMAD R12, R3, R164, RZ ;  /* 0x000000a4030c7224 */ /* 0x000fce00078e02ff */
.L_x_160:
[----:B------:R-:W-:Y:S05]  /*5d40*/  BSYNC B1 ;  /* 0x0000000000017941 */ /* 0x000fea0003800000 */
.L_x_159:
[----:B------:R-:W-:Y:S01]  /*5d50*/  @!P3 IMAD R83, R83, R155, R12 ;  /* 0x0000009b5353b224 */ /* 0x000fe200078e020c */
[----:B------:R-:W-:Y:S04]  /*5d60*/  BSSY B1, `(.L_x_161) ;  /* 0x0000006000017945 */ /* 0x000fe80003800000 */
[----:B------:R0:W-:Y:S01]  /*5d70*/  @!P3 STG.E.U8 desc[UR36][R6.64+0x71], R83 ;  /* 0x000071530600b986 */ /* 0x0001e2000c101124 */
[----:B------:R-:W-:Y:S05]  /*5d80*/  @P5 BRA `(.L_x_162) ;  /* 0x00000000000c5947 */ /* 0x000fea0003800000 */
[----:B------:R-:W1:Y:S02]  /*5d90*/  LDG.E.U8 R165, desc[UR36][R8.64+0x78] ;  /* 0x0000782408a57981 */ /* 0x000e64000c1e1100 */
[----:B-1----:R-:W-:-:S05]  /*5da0*/  PRMT R3, R165, 0x8880, RZ ;  /* 0x00008880a5037816 */ /* 0x002fca00000000ff */
[----:B------:R-:W-:-:S07]  /*5db0*/  IMAD R12, R3, R164, RZ ;  /* 0x000000a4030c7224 */ /* 0x000fce00078e02ff */
.L_x_162:
[----:B------:R-:W-:Y:S05]  /*5dc0*/  BSYNC B1 ;  /* 0x0000000000017941 */ /* 0x000fea0003800000 */
.L_x_161:
[----:B-1----:R-:W-:Y:S01]  /*5dd0*/  @!P5 IMAD R3, R84, R155, R12 ;  /* 0x0000009b5403d224 */ /* 0x002fe200078e020c */
[----:B------:R-:W-:Y:S04]  /*5de0*/  BSSY B1, `(.L_x_163) ;  /* 0x0000006000017945 */ /* 0x000fe80003800000 */
[----:B------:R1:W-:Y:S01]  /*5df0*/  @!P5 STG.E.U8 desc[UR36][R4.64+0x78], R3 ;  /* 0x000078030400d986 */ /* 0x0003e2000c101124 */
[----:B------:R-:W-:Y:S05]  /*5e00*/  @P2 BRA `(.L_x_164) ;  /* 0x00000000000c2947 */ /* 0x000fea0003800000 */
[----:B------:R-:W1:Y:S02]  /*5e10*/  LDG.E.U8 R165, desc[UR36][R8.64+0x79] ;  /* 0x0000792408a57981 */ /* 0x000e64000c1e1100 */
[----:B-1----:R-:W-:-:S05]  /*5e20*/  PRMT R3, R165, 0x8880, RZ ;  /* 0x00008880a5037816 */ /* 0x002fca00000000ff */
[----:B------:R-:W-:-:S07]  /*5e30*/  IMAD R12, R3, R164, RZ ;  /* 0x000000a4030c7224 */ /* 0x000fce00078e02ff */
.L_x_164:
[----:B------:R-:W-:Y:S05]  /*5e40*/  BSYNC B1 ;  /* 0x0000000000017941 */ /* 0x000fea0003800000 */
.L_x_163:
        /* <DEDUP_REMOVED lines=11> */
.L_x_166:
[----:B------:R-:W-:Y:S05]  /*5f00*/  BSYNC B1 ;  /* 0x0000000000017941 */ /* 0x000fea0003800000 */
.L_x_165:
[----:B-1----:R-:W-:Y:S01]  /*5f10*/  @!P4 IMAD R3, R86, R155, R12 ;  /* 0x0000009b5603c224 */ /* 0x002fe200078e020c */
[----:B------:R-:W-:Y:S04]  /*5f20*/  BSSY B1, `(.L_x_167) ;  /* 0x0000006000017945 */ /* 0x000fe80003800000 */
[----:B------:R1:W-:Y:S01]  /*5f30*/  @!P4 STG.E.U8 desc[UR36][R6.64+0x78], R3 ;  /* 0x000078030600c986 */ /* 0x0003e2000c101124 */
[----:B------:R-:W-:Y:S05]  /*5f40*/  @P3 BRA `(.L_x_168) ;  /* 0x00000000000c3947 */ /* 0x000fea0003800000 */
[----:B------:R-:W1:Y:S02]  /*5f50*/  LDG.E.U8 R165, desc[UR36][R10.64+0x79] ;  /* 0x000079240aa57981 */ /* 0x000e64000c1e1100 */
[----:B-1----:R-:W-:-:S05]  /*5f60*/  PRMT R3, R165, 0x8880, RZ ;  /* 0x00008880a5037816 */ /* 0x002fca00000000ff */
[----:B------:R-:W-:-:S07]  /*5f70*/  IMAD R12, R3, R164, RZ ;  /* 0x000000a4030c7224 */ /* 0x000fce00078e02ff */
.L_x_168:
[----:B------:R-:W-:Y:S05]  /*5f80*/  BSYNC B1 ;  /* 0x0000000000017941 */ /* 0x000fea0003800000 */
.L_x_167:
[----:B------:R-:W-:Y:S01]  /*5f90*/  @!P3 IMAD R87, R87, R155, R12 ;  /* 0x0000009b5757b224 */ /* 0x000fe200078e020c */
[----:B------:R-:W-:Y:S04]  /*5fa0*/  BSSY B1, `(.L_x_169) ;  /* 0x0000006000017945 */ /* 0x000fe80003800000 */
[----:B------:R0:W-:Y:S01]  /*5fb0*/  @!P3 STG.E.U8 desc[UR36][R6.64+0x79], R87 ;  /* 0x000079570600b986 */ /* 0x0001e2000c101124 */
[----:B------:R-:W-:Y:S05]  /*5fc0*/  @P5 BRA `(.L_x_170) ;  /* 0x00000000000c5947 */ /* 0x000fea0003800000 */
[----:B------:R-:W1:Y:S02]  /*5fd0*/  LDG.E.U8 R165, desc[UR36][R8.64+0x80] ;  /* 0x0000802408a57981 */ /* 0x000e64000c1e1100 */
[----:B-1----:R-:W-:-:S05]  /*5fe0*/  PRMT R3, R165, 0x8880, RZ ;  /* 0x00008880a5037816 */ /* 0x002fca00000000ff */
[----:B------:R-:W-:-:S07]  /*5ff0*/  IMAD R12, R3, R164, RZ ;  /* 0x000000a4030c7224 */ /* 0x000fce00078e02ff */
.L_x_170:
[----:B------:R-:W-:Y:S05]  /*6000*/  BSYNC B1 ;  /* 0x0000000000017941 */ /* 0x000fea0003800000 */
.L_x_169:
[----:B-1----:R-:W-:Y:S01]  /*6010*/  @!P5 IMAD R3, R88, R155, R12 ;  /* 0x0000009b5803d224 */ /* 0x002fe200078e020c */
[----:B------:R-:W-:Y:S04]  /*6020*/  BSSY B1, `(.L_x_171) ;  /* 0x0000006000017945 */ /* 0x000fe80003800000 */
[----:B------:R1:W-:Y:S01]  /*6030*/  @!P5 STG.E.U8 desc[UR36][R4.64+0x80], R3 ;  /* 0x000080030400d986 */ /* 0x0003e2000c101124 */
[----:B------:R-:W-:Y:S05]  /*6040*/  @P2 BRA `(.L_x_172) ;  /* 0x00000000000c2947 */ /* 0x000fea0003800000 */
[----:B------:R-:W1:Y:S02]  /*6050*/  LDG.E.U8 R165, desc[UR36][R8.64+0x81] ;  /* 0x0000812408a57981 */ /* 0x000e64000c1e1100 */
[----:B-1----:R-:W-:-:S05]  /*6060*/  PRMT R3, R165, 0x8880, RZ ;  /* 0x00008880a5037816 */ /* 0x002fca00000000ff */
[----:B------:R-:W-:-:S07]  /*6070*/  IMAD R12, R3, R164, RZ ;  /* 0x000000a4030c7224 */ /* 0x000fce00078e02ff */
.L_x_172:
[----:B------:R-:W-:Y:S05]  /*6080*/  BSYNC B1 ;  /* 0x0000000000017941 */ /* 0x000fea0003800000 */
.L_x_171:
        /* <DEDUP_REMOVED lines=11> */
.L_x_174:
[----:B------:R-:W-:Y:S05]  /*6140*/  BSYNC B1 ;  /* 0x0000000000017941 */ /* 0x000fea0003800000 */
.L_x_173:
[----:B-1----:R-:W-:Y:S01]  /*6150*/  @!P4 IMAD R3, R90, R155, R12 ;  /* 0x0000009b5a03c224 */ /* 0x002fe200078e020c */
[----:B------:R-:W-:Y:S04]  /*6160*/  BSSY B1, `(.L_x_175) ;  /* 0x0000006000017945 */ /* 0x000fe80003800000 */
[----:B------:R1:W-:Y:S01]  /*6170*/  @!P4 STG.E.U8 desc[UR36][R6.64+0x80], R3 ;  /* 0x000080030600c986 */ /* 0x0003e2000c101124 */
[----:B------:R-:W-:Y:S05]  /*6180*/  @P3 BRA `(.L_x_176) ;  /* 0x00000000000c3947 */ /* 0x000fea0003800000 */
[----:B------:R-:W1:Y:S02]  /*6190*/  LDG.E.U8 R165, desc[UR36][R10.64+0x81] ;  /* 0x000081240aa57981 */ /* 0x000e64000c1e1100 */
[----:B-1----:R-:W-:-:S05]  /*61a0*/  PRMT R3, R165, 0x8880, RZ ;  /* 0x00008880a5037816 */ /* 0x002fca00000000ff */
[----:B------:R-:W-:-:S07]  /*61b0*/  IMAD R12, R3, R164, RZ ;  /* 0x000000a4030c7224 */ /* 0x000fce00078e02ff */
.L_x_176:
[----:B------:R-:W-:Y:S05]  /*61c0*/  BSYNC B1 ;  /* 0x0000000000017941 */ /* 0x000fea0003800000 */
.L_x_175:
[----:B------:R-:W-:Y:S01]  /*61d0*/  @!P3 IMAD R91, R91, R155, R12 ;  /* 0x0000009b5b5bb224 */ /* 0x000fe200078e020c */
[----:B------:R-:W-:Y:S04]  /*61e0*/  BSSY B1, `(.L_x_177) ;  /* 0x0000006000017945 */ /* 0x000fe80003800000 */
[----:B------:R0:W-:Y:S01]  /*61f0*/  @!P3 STG.E.U8 desc[UR36][R6.64+0x81], R91 ;  /* 0x0000815b0600b986 */ /* 0x0001e2000c101124 */
[----:B------:R-:W-:Y:S05]  /*6200*/  @P5 BRA `(.L_x_178) ;  /* 0x00000000000c5947 */ /* 0x000fea0003800000 */
[----:B------:R-:W1:Y:S02]  /*6210*/  LDG.E.U8 R165, desc[UR36][R8.64+0x88] ;  /* 0x0000882408a57981 */ /* 0x000e64000c1e1100 */
[----:B-1----:R-:W-:-:S05]  /*6220*/  PRMT R3, R165, 0x8880, RZ ;  /* 0x00008880a5037816 */ /* 0x002fca00000000ff */
[----:B------:R-:W-:-:S07]  /*6230*/  IMAD R12, R3, R164, RZ ;  /* 0x000000a4030c7224 */ /* 0x000fce00078e02ff */
.L_x_178:
[----:B------:R-:W-:Y:S05]  /*6240*/  BSYNC B1 ;  /* 0x0000000000017941 */ /* 0x000fea0003800000 */
.L_x_177:
[----:B-1----:R-:W-:Y:S01]  /*6250*/  @!P5 IMAD R3, R92, R155, R12 ;  /* 0x0000009b5c03d224 */ /* 0x002fe200078e020c */
[----:B------:R-:W-:Y:S04]  /*6260*/  BSSY B1, `(.L_x_179) ;  /* 0x0000006000017945 */ /* 0x000fe80003800000 */
[----:B------:R1:W-:Y:S01]  /*6270*/  @!P5 STG.E.U8 desc[UR36][R4.64+0x88], R3 ;  /* 0x000088030400d986 */ /* 0x0003e2000c101124 */
[----:B------:R-:W-:Y:S05]  /*6280*/  @P2 BRA `(.L_x_180) ;  /* 0x00000000000c2947 */ /* 0x000fea0003800000 */
[----:B------:R-:W1:Y:S02]  /*6290*/  LDG.E.U8 R165, desc[UR36][R8.64+0x89] ;  /* 0x0000892408a57981 */ /* 0x000e64000c1e1100 */
[----:B-1----:R-:W-:-:S05]  /*62a0*/  PRMT R3, R165, 0x8880, RZ ;  /* 0x00008880a5037816 */ /* 0x002fca00000000ff */
[----:B------:R-:W-:-:S07]  /*62b0*/  IMAD R12, R3, R164, RZ ;  /* 0x000000a4030c7224 */ /* 0x000fce00078e02ff */
.L_x_180:
[----:B------:R-:W-:Y:S05]  /*62c0*/  BSYNC B1 ;  /* 0x0000000000017941 */ /* 0x000fea0003800000 */
.L_x_179:
        /* <DEDUP_REMOVED lines=11> */
.L_x_182:
[----:B------:R-:W-:Y:S05]  /*6380*/  BSYNC B1 ;  /* 0x0000000000017941 */ /* 0x000fea0003800000 */
.L_x_181:
[----:B-1----:R-:W-:Y:S01]  /*6390*/  @!P4 IMAD R3, R94, R155, R12 ;  /* 0x0000009b5e03c224 */ /* 0x002fe200078e020c */
[----:B------:R-:W-:Y:S04]  /*63a0*/  BSSY B1, `(.L_x_183) ;  /* 0x0000006000017945 */ /* 0x000fe80003800000 */
[----:B------:R1:W-:Y:S01]  /*63b0*/  @!P4 STG.E.U8 desc[UR36][R6.64+0x88], R3 ;  /* 0x000088030600c986 */ /* 0x0003e2000c101124 */
[----:B------:R-:W-:Y:S05]  /*63c0*/  @P3 BRA `(.L_x_184) ;  /* 0x00000000000c3947 */ /* 0x000fea0003800000 */
[----:B------:R-:W1:Y:S02]  /*63d0*/  LDG.E.U8 R165, desc[UR36][R10.64+0x89] ;  /* 0x000089240aa57981 */ /* 0x000e64000c1e1100 */
[----:B-1----:R-:W-:-:S05]  /*63e0*/  PRMT R3, R165, 0x8880, RZ ;  /* 0x00008880a5037816 */ /* 0x002fca00000000ff */
[----:B------:R-:W-:-:S07]  /*63f0*/  IMAD R12, R3, R164, RZ ;  /* 0x000000a4030c7224 */ /* 0x000fce00078e02ff */
.L_x_184:
[----:B------:R-:W-:Y:S05]  /*6400*/  BSYNC B1 ;  /* 0x0000000000017941 */ /* 0x000fea0003800000 */
.L_x_183:
[----:B------:R-:W-:Y:S01]  /*6410*/  @!P3 IMAD R95, R95, R155, R12 ;  /* 0x0000009b5f5fb224 */ /* 0x000fe200078e020c */
[----:B------:R-:W-:Y:S04]  /*6420*/  BSSY B1, `(.L_x_185) ;  /* 0x0000006000017945 */ /* 0x000fe80003800000 */
[----:B------:R0:W-:Y:S01]  /*6430*/  @!P3 STG.E.U8 desc[UR36][R6.64+0x89], R95 ;  /* 0x0000895f0600b986 */ /* 0x0001e2000c101124 */
[----:B------:R-:W-:Y:S05]  /*6440*/  @P5 BRA `(.L_x_186) ;  /* 0x00000000000c5947 */ /* 0x000fea0003800000 */
[----:B------:R-:W1:Y:S02]  /*6450*/  LDG.E.U8 R165, desc[UR36][R8.64+0x90] ;  /* 0x0000902408a57981 */ /* 0x000e64000c1e1100 */
[----:B-1----:R-:W-:-:S05]  /*6460*/  PRMT R3, R165, 0x8880, RZ ;  /* 0x00008880a5037816 */ /* 0x002fca00000000ff */
[----:B------:R-:W-:-:S07]  /*6470*/  IMAD R12, R3, R164, RZ ;  /* 0x000000a4030c7224 */ /* 0x000fce00078e02ff */
.L_x_186:
[----:B------:R-:W-:Y:S05]  /*6480*/  BSYNC B1 ;  /* 0x0000000000017941 */ /* 0x000fea0003800000 */
.L_x_185:
[----:B-1----:R-:W-:Y:S01]  /*6490*/  @!P5 IMAD R3, R96, R155, R12 ;  /* 0x0000009b6003d224 */ /* 0x002fe200078e020c */
[----:B------:R-:W-:Y:S04]  /*64a0*/  BSSY B1, `(.L_x_187) ;  /* 0x0000006000017945 */ /* 0x000fe80003800000 */
[----:B------:R1:W-:Y:S01]  /*64b0*/  @!P5 STG.E.U8 desc[UR36][R4.64+0x90], R3 ;  /* 0x000090030400d986 */ /* 0x0003e2000c101124 */
[----:B------:R-:W-:Y:S05]  /*64c0*/  @P2 BRA `(.L_x_188) ;  /* 0x00000000000c2947 */ /* 0x000fea0003800000 */
[----:B------:R-:W1:Y:S02]  /*64d0*/  LDG.E.U8 R165, desc[UR36][R8.64+0x91] ;  /* 0x0000912408a57981 */ /* 0x000e64000c1e1100 */
[----:B-1----:R-:W-:-:S05]  /*64e0*/  PRMT R3, R165, 0x8880, RZ ;  /* 0x00008880a5037816 */ /* 0x002fca00000000ff */
[----:B------:R-:W-:-:S07]  /*64f0*/  IMAD R12, R3, R164, RZ ;  /* 0x000000a4030c7224 */ /* 0x000fce00078e02ff */
.L_x_188:
[----:B------:R-:W-:Y:S05]  /*6500*/  BSYNC B1 ;  /* 0x0000000000017941 */ /* 0x000fea0003800000 */
.L_x_187:
        /* <DEDUP_REMOVED lines=11> */
.L_x_190:
[----:B------:R-:W-:Y:S05]  /*65c0*/  BSYNC B1 ;  /* 0x0000000000017941 */ /* 0x000fea0003800000 */
.L_x_189:
[----:B-1----:R-:W-:Y:S01]  /*65d0*/  @!P4 IMAD R3, R98, R155, R12 ;  /* 0x0000009b6203c224 */ /* 0x002fe200078e020c */
[----:B------:R-:W-:Y:S04]  /*65e0*/  BSSY B1, `(.L_x_191) ;  /* 0x0000006000017945 */ /* 0x000fe80003800000 */
[----:B------:R1:W-:Y:S01]  /*65f0*/  @!P4 STG.E.U8 desc[UR36][R6.64+0x90], R3 ;  /* 0x000090030600c986 */ /* 0x0003e2000c101124 */
[----:B------:R-:W-:Y:S05]  /*6600*/  @P3 BRA `(.L_x_192) ;  /* 0x00000000000c3947 */ /* 0x000fea0003800000 */
[----:B------:R-:W1:Y:S02]  /*6610*/  LDG.E.U8 R165, desc[UR36][R10.64+0x91] ;  /* 0x000091240aa57981 */ /* 0x000e64000c1e1100 */
[----:B-1----:R-:W-:-:S05]  /*6620*/  PRMT R3, R165, 0x8880, RZ ;  /* 0x00008880a5037816 */ /* 0x002fca00000000ff */
[----:B------:R-:W-:-:S07]  /*6630*/  IMAD R12, R3, R164, RZ ;  /* 0x000000a4030c7224 */ /* 0x000fce00078e02ff */
.L_x_192:
[----:B------:R-:W-:Y:S05]  /*6640*/  BSYNC B1 ;  /* 0x0000000000017941 */ /* 0x000fea0003800000 */
.L_x_191:
[----:B------:R-:W-:Y:S01]  /*6650*/  @!P3 IMAD R99, R99, R155, R12 ;  /* 0x0000009b6363b224 */ /* 0x000fe200078e020c */
[----:B------:R-:W-:Y:S04]  /*6660*/  BSSY B1, `(.L_x_193) ;  /* 0x0000006000017945 */ /* 0x000fe80003800000 */
[----:B------:R0:W-:Y:S01]  /*6670*/  @!P3 STG.E.U8 desc[UR36][R6.64+0x91], R99 ;  /* 0x000091630600b986 */ /* 0x0001e2000c101124 */
[----:B------:R-:W-:Y:S05]  /*6680*/  @P5 BRA `(.L_x_194) ;  /* 0x00000000000c5947 */ /* 0x000fea0003800000 */
[----:B------:R-:W1:Y:S02]  /*6690*/  LDG.E.U8 R165, desc[UR36][R8.64+0x98] ;  /* 0x0000982408a57981 */ /* 0x000e64000c1e1100 */
[----:B-1----:R-:W-:-:S05]  /*66a0*/  PRMT R3, R165, 0x8880, RZ ;  /* 0x00008880a5037816 */ /* 0x002fca00000000ff */
[----:B------:R-:W-:-:S07]  /*66b0*/  IMAD R12, R3, R164, RZ ;  /* 0x000000a4030c7224 */ /* 0x000fce00078e02ff */
.L_x_194:
[----:B------:R-:W-:Y:S05]  /*66c0*/  BSYNC B1 ;  /* 0x0000000000017941 */ /* 0x000fea0003800000 */
.L_x_193:
[----:B-1----:R-:W-:Y:S01]  /*66d0*/  @!P5 IMAD R3, R100, R155, R12 ;  /* 0x0000009b6403d224 */ /* 0x002fe200078e020c */
[----:B------:R-:W-:Y:S04]  /*66e0*/  BSSY B1, `(.L_x_195) ;  /* 0x0000006000017945 */ /* 0x000fe80003800000 */
[----:B------:R1:W-:Y:S01]  /*66f0*/  @!P5 STG.E.U8 desc[UR36][R4.64+0x98], R3 ;  /* 0x000098030400d986 */ /* 0x0003e2000c101124 */
[----:B------:R-:W-:Y:S05]  /*6700*/  @P2 BRA `(.L_x_196) ;  /* 0x00000000000c2947 */ /* 0x000fea0003800000 */
[----:B------:R-:W1:Y:S02]  /*6710*/  LDG.E.U8 R165, desc[UR36][R8.64+0x99] ;  /* 0x0000992408a57981 */ /* 0x000e64000c1e1100 */
[----:B-1----:R-:W-:-:S05]  /*6720*/  PRMT R3, R165, 0x8880, RZ ;  /* 0x00008880a5037816 */ /* 0x002fca00000000ff */
[----:B------:R-:W-:-:S07]  /*6730*/  IMAD R12, R3, R164, RZ ;  /* 0x000000a4030c7224 */ /* 0x000fce00078e02ff */
.L_x_196:
[----:B------:R-:W-:Y:S05]  /*6740*/  BSYNC B1 ;  /* 0x0000000000017941 */ /* 0x000fea0003800000 */
.L_x_195:
        /* <DEDUP_REMOVED lines=11> */
.L_x_198:
[----:B------:R-:W-:Y:S05]  /*6800*/  BSYNC B1 ;  /* 0x0000000000017941 */ /* 0x000fea0003800000 */
.L_x_197:
[----:B-1----:R-:W-:Y:S01]  /*6810*/  @!P4 IMAD R3, R102, R155, R12 ;  /* 0x0000009b6603c224 */ /* 0x002fe200078e020c */
[----:B------:R-:W-:Y:S04]  /*6820*/  BSSY B1, `(.L_x_199) ;  /* 0x0000006000017945 */ /* 0x000fe80003800000 */
[----:B------:R1:W-:Y:S01]  /*6830*/  @!P4 STG.E.U8 desc[UR36][R6.64+0x98], R3 ;  /* 0x000098030600c986 */ /* 0x0003e2000c101124 */
[----:B------:R-:W-:Y:S05]  /*6840*/  @P3 BRA `(.L_x_200) ;  /* 0x00000000000c3947 */ /* 0x000fea0003800000 */
[----:B------:R-:W1:Y:S02]  /*6850*/  LDG.E.U8 R165, desc[UR36][R10.64+0x99] ;  /* 0x000099240aa57981 */ /* 0x000e64000c1e1100 */
[----:B-1----:R-:W-:-:S05]  /*6860*/  PRMT R3, R165, 0x8880, RZ ;  /* 0x00008880a5037816 */ /* 0x002fca00000000ff */
[----:B------:R-:W-:-:S07]  /*6870*/  IMAD R12, R3, R164, RZ ;  /* 0x000000a4030c7224 */ /* 0x000fce00078e02ff */
.L_x_200:
[----:B------:R-:W-:Y:S05]  /*6880*/  BSYNC B1 ;  /* 0x0000000000017941 */ /* 0x000fea0003800000 */
.L_x_199:
[----:B------:R-:W-:Y:S01]  /*6890*/  @!P3 IMAD R103, R103, R155, R12 ;  /* 0x0000009b6767b224 */ /* 0x000fe200078e020c */
[----:B------:R-:W-:Y:S04]  /*68a0*/  BSSY B1, `(.L_x_201) ;  /* 0x0000006000017945 */ /* 0x000fe80003800000 */
[----:B------:R0:W-:Y:S01]  /*68b0*/  @!P3 STG.E.U8 desc[UR36][R6.64+0x99], R103 ;  /* 0x000099670600b986 */ /* 0x0001e2000c101124 */
[----:B------:R-:W-:Y:S05]  /*68c0*/  @P5 BRA `(.L_x_202) ;  /* 0x00000000000c5947 */ /* 0x000fea0003800000 */
[----:B------:R-:W1:Y:S02]  /*68d0*/  LDG.E.U8 R165, desc[UR36][R8.64+0xa0] ;  /* 0x0000a02408a57981 */ /* 0x000e64000c1e1100 */
[----:B-1----:R-:W-:-:S05]  /*68e0*/  PRMT R3, R165, 0x8880, RZ ;  /* 0x00008880a5037816 */ /* 0x002fca00000000ff */
[----:B------:R-:W-:-:S07]  /*68f0*/  IMAD R12, R3, R164, RZ ;  /* 0x000000a4030c7224 */ /* 0x000fce00078e02ff */
.L_x_202:
[----:B------:R-:W-:Y:S05]  /*6900*/  BSYNC B1 ;  /* 0x0000000000017941 */ /* 0x000fea0003800000 */
.L_x_201:
[----:B-1----:R-:W-:Y:S01]  /*6910*/  @!P5 IMAD R3, R104, R155, R12 ;  /* 0x0000009b6803d224 */ /* 0x002fe200078e020c */
[----:B------:R-:W-:Y:S04]  /*6920*/  BSSY B1, `(.L_x_203) ;  /* 0x0000006000017945 */ /* 0x000fe80003800000 */
[----:B------:R1:W-:Y:S01]  /*6930*/  @!P5 STG.E.U8 desc[UR36][R4.64+0xa0], R3 ;  /* 0x0000a0030400d986 */ /* 0x0003e2000c101124 */
[----:B------:R-:W-:Y:S05]  /*6940*/  @P2 BRA `(.L_x_204) ;  /* 0x00000000000c2947 */ /* 0x000fea0003800000 */
[----:B------:R-:W1:Y:S02]  /*6950*/  LDG.E.U8 R165, desc[UR36][R8.64+0xa1] ;  /* 0x0000a12408a57981 */ /* 0x000e64000c1e1100 */
[----:B-1----:R-:W-:-:S05]  /*6960*/  PRMT R3, R165, 0x8880, RZ ;  /* 0x00008880a5037816 */ /* 0x002fca00000000ff */
[----:B------:R-:W-:-:S07]  /*6970*/  IMAD R12, R3, R164, RZ ;  /* 0x000000a4030c7224 */ /* 0x000fce00078e02ff */
.L_x_204:
[----:B------:R-:W-:Y:S05]  /*6980*/  BSYNC B1 ;  /* 0x0000000000017941 */ /* 0x000fea0003800000 */
.L_x_203:
        /* <DEDUP_REMOVED lines=11> */
.L_x_206:
[----:B------:R-:W-:Y:S05]  /*6a40*/  BSYNC B1 ;  /* 0x0000000000017941 */ /* 0x000fea0003800000 */
.L_x_205:
[----:B-1----:R-:W-:Y:S01]  /*6a50*/  @!P4 IMAD R3, R106, R155, R12 ;  /* 0x0000009b6a03c224 */ /* 0x002fe200078e020c */
[----:B------:R-:W-:Y:S04]  /*6a60*/  BSSY B1, `(.L_x_207) ;  /* 0x0000006000017945 */ /* 0x000fe80003800000 */
[----:B------:R1:W-:Y:S01]  /*6a70*/  @!P4 STG.E.U8 desc[UR36][R6.64+0xa0], R3 ;  /* 0x0000a0030600c986 */ /* 0x0003e2000c101124 */
[----:B------:R-:W-:Y:S05]  /*6a80*/  @P3 BRA `(.L_x_208) ;  /* 0x00000000000c3947 */ /* 0x000fea0003800000 */
[----:B------:R-:W1:Y:S02]  /*6a90*/  LDG.E.U8 R165, desc[UR36][R10.64+0xa1] ;  /* 0x0000a1240aa57981 */ /* 0x000e64000c1e1100 */
[----:B-1----:R-:W-:-:S05]  /*6aa0*/  PRMT R3, R165, 0x8880, RZ ;  /* 0x00008880a5037816 */ /* 0x002fca00000000ff */
[----:B------:R-:W-:-:S07]  /*6ab0*/  IMAD R12, R3, R164, RZ ;  /* 0x000000a4030c7224 */ /* 0x000fce00078e02ff */
.L_x_208:
[----:B------:R-:W-:Y:S05]  /*6ac0*/  BSYNC B1 ;  /* 0x0000000000017941 */ /* 0x000fea0003800000 */
.L_x_207:
[----:B------:R-:W-:Y:S01]  /*6ad0*/  @!P3 IMAD R107, R107, R155, R12 ;  /* 0x0000009b6b6bb224 */ /* 0x000fe200078e020c */
[----:B------:R-:W-:Y:S04]  /*6ae0*/  BSSY B1, `(.L_x_209) ;  /* 0x0000006000017945 */ /* 0x000fe80003800000 */
[----:B------:R0:W-:Y:S01]  /*6af0*/  @!P3 STG.E.U8 desc[UR36][R6.64+0xa1], R107 ;  /* 0x0000a16b0600b986 */ /* 0x0001e2000c101124 */
[----:B------:R-:W-:Y:S05]  /*6b00*/  @P5 BRA `(.L_x_210) ;  /* 0x00000000000c5947 */ /* 0x000fea0003800000 */
[----:B------:R-:W1:Y:S02]  /*6b10*/  LDG.E.U8 R165, desc[UR36][R8.64+0xa8] ;  /* 0x0000a82408a57981 */ /* 0x000e64000c1e1100 */
[----:B-1----:R-:W-:-:S05]  /*6b20*/  PRMT R3, R165, 0x8880, RZ ;  /* 0x00008880a5037816 */ /* 0x002fca00000000ff */
[----:B------:R-:W-:-:S07]  /*6b30*/  IMAD R12, R3, R164, RZ ;  /* 0x000000a4030c7224 */ /* 0x000fce00078e02ff */
.L_x_210:
[----:B------:R-:W-:Y:S05]  /*6b40*/  BSYNC B1 ;  /* 0x0000000000017941 */ /* 0x000fea0003800000 */
.L_x_209:
[----:B-1----:R-:W-:Y:S01]  /*6b50*/  @!P5 IMAD R3, R108, R155, R12 ;  /* 0x0000009b6c03d224 */ /* 0x002fe200078e020c */
[----:B------:R-:W-:Y:S04]  /*6b60*/  BSSY B1, `(.L_x_211) ;  /* 0x0000006000017945 */ /* 0x000fe80003800000 */
[----:B------:R1:W-:Y:S01]  /*6b70*/  @!P5 STG.E.U8 desc[UR36][R4.64+0xa8], R3 ;  /* 0x0000a8030400d986 */ /* 0x0003e2000c101124 */
[----:B------:R-:W-:Y:S05]  /*6b80*/  @P2 BRA `(.L_x_212) ;  /* 0x00000000000c2947 */ /* 0x000fea0003800000 */
[----:B------:R-:W1:Y:S02]  /*6b90*/  LDG.E.U8 R165, desc[UR36][R8.64+0xa9] ;  /* 0x0000a92408a57981 */ /* 0x000e64000c1e1100 */
[----:B-1----:R-:W-:-:S05]  /*6ba0*/  PRMT R3, R165, 0x8880, RZ ;  /* 0x00008880a5037816 */ /* 0x002fca00000000ff */
[----:B------:R-:W-:-:S07]  /*6bb0*/  IMAD R12, R3, R164, RZ ;  /* 0x000000a4030c7224 */ /* 0x000fce00078e02ff */
.L_x_212:
[----:B------:R-:W-:Y:S05]  /*6bc0*/  BSYNC B1 ;  /* 0x0000000000017941 */ /* 0x000fea0003800000 */
.L_x_211:
        /* <DEDUP_REMOVED lines=11> */
.L_x_214:
[----:B------:R-:W-:Y:S05]  /*6c80*/  BSYNC B1 ;  /* 0x0000000000017941 */ /* 0x000fea0003800000 */
.L_x_213:
[----:B-1----:R-:W-:Y:S01]  /*6c90*/  @!P4 IMAD R3, R110, R155, R12 ;  /* 0x0000009b6e03c224 */ /* 0x002fe200078e020c */
[----:B------:R-:W-:Y:S04]  /*6ca0*/  BSSY B1, `(.L_x_215) ;  /* 0x0000006000017945 */ /* 0x000fe80003800000 */
[----:B------:R1:W-:Y:S01]  /*6cb0*/  @!P4 STG.E.U8 desc[UR36][R6.64+0xa8], R3 ;  /* 0x0000a8030600c986 */ /* 0x0003e2000c101124 */
[----:B------:R-:W-:Y:S05]  /*6cc0*/  @P3 BRA `(.L_x_216) ;  /* 0x00000000000c3947 */ /* 0x000fea0003800000 */
[----:B------:R-:W1:Y:S02]  /*6cd0*/  LDG.E.U8 R165, desc[UR36][R10.64+0xa9] ;  /* 0x0000a9240aa57981 */ /* 0x000e64000c1e1100 */
[----:B-1----:R-:W-:-:S05]  /*6ce0*/  PRMT R3, R165, 0x8880, RZ ;  /* 0x00008880a5037816 */ /* 0x002fca00000000ff */
[----:B------:R-:W-:-:S07]  /*6cf0*/  IMAD R12, R3, R164, RZ ;  /* 0x000000a4030c7224 */ /* 0x000fce00078e02ff */
.L_x_216:
[----:B------:R-:W-:Y:S05]  /*6d00*/  BSYNC B1 ;  /* 0x0000000000017941 */ /* 0x000fea0003800000 */
.L_x_215:
[----:B------:R-:W-:Y:S01]  /*6d10*/  @!P3 IMAD R111, R111, R155, R12 ;  /* 0x0000009b6f6fb224 */ /* 0x000fe200078e020c */
[----:B------:R-:W-:Y:S04]  /*6d20*/  BSSY B1, `(.L_x_217) ;  /* 0x0000006000017945 */ /* 0x000fe80003800000 */
[----:B------:R0:W-:Y:S01]  /*6d30*/  @!P3 STG.E.U8 desc[UR36][R6.64+0xa9], R111 ;  /* 0x0000a96f0600b986 */ /* 0x0001e2000c101124 */
[----:B------:R-:W-:Y:S05]  /*6d40*/  @P5 BRA `(.L_x_218) ;  /* 0x00000000000c5947 */ /* 0x000fea0003800000 */
[----:B------:R-:W1:Y:S02]  /*6d50*/  LDG.E.U8 R165, desc[UR36][R8.64+0xb0] ;  /* 0x0000b02408a57981 */ /* 0x000e64000c1e1100 */
[----:B-1----:R-:W-:-:S05]  /*6d60*/  PRMT R3, R165, 0x8880, RZ ;  /* 0x00008880a5037816 */ /* 0x002fca00000000ff */
[----:B------:R-:W-:-:S07]  /*6d70*/  IMAD R12, R3, R164, RZ ;  /* 0x000000a4030c7224 */ /* 0x000fce00078e02ff */
.L_x_218:
[----:B------:R-:W-:Y:S05]  /*6d80*/  BSYNC B1 ;  /* 0x0000000000017941 */ /* 0x000fea0003800000 */
.L_x_217:
[----:B-1----:R-:W-:Y:S01]  /*6d90*/  @!P5 IMAD R3, R112, R155, R12 ;  /* 0x0000009b7003d224 */ /* 0x002fe200078e020c */
[----:B------:R-:W-:Y:S04]  /*6da0*/  BSSY B1, `(.L_x_219) ;  /* 0x0000006000017945 */ /* 0x000fe80003800000 */
[----:B------:R1:W-:Y:S01]  /*6db0*/  @!P5 STG.E.U8 desc[UR36][R4.64+0xb0], R3 ;  /* 0x0000b0030400d986 */ /* 0x0003e2000c101124 */
[----:B------:R-:W-:Y:S05]  /*6dc0*/  @P2 BRA `(.L_x_220) ;  /* 0x00000000000c2947 */ /* 0x000fea0003800000 */
[----:B------:R-:W1:Y:S02]  /*6dd0*/  LDG.E.U8 R165, desc[UR36][R8.64+0xb1] ;  /* 0x0000b12408a57981 */ /* 0x000e64000c1e1100 */
[----:B-1----:R-:W-:-:S05]  /*6de0*/  PRMT R3, R165, 0x8880, RZ ;  /* 0x00008880a5037816 */ /* 0x002fca00000000ff */
[----:B------:R-:W-:-:S07]  /*6df0*/  IMAD R12, R3, R164, RZ ;  /* 0x000000a4030c7224 */ /* 0x000fce00078e02ff */
.L_x_220:
[----:B------:R-:W-:Y:S05]  /*6e00*/  BSYNC B1 ;  /* 0x0000000000017941 */ /* 0x000fea0003800000 */
.L_x_219:
        /* <DEDUP_REMOVED lines=11> */
.L_x_222:
[----:B------:R-:W-:Y:S05]  /*6ec0*/  BSYNC B1 ;  /* 0x0000000000017941 */ /* 0x000fea0003800000 */
.L_x_221:
[----:B-1----:R-:W-:Y:S01]  /*6ed0*/  @!P4 IMAD R3, R114, R155, R12 ;  /* 0x0000009b7203c224 */ /* 0x002fe200078e020c */
[----:B------:R-:W-:Y:S04]  /*6ee0*/  BSSY B1, `(.L_x_223) ;  /* 0x0000006000017945 */ /* 0x000fe80003800000 */
[----:B------:R1:W-:Y:S01]  /*6ef0*/  @!P4 STG.E.U8 desc[UR36][R6.64+0xb0], R3 ;  /* 0x0000b0030600c986 */ /* 0x0003e2000c101124 */
[----:B------:R-:W-:Y:S05]  /*6f00*/  @P3 BRA `(.L_x_224) ;  /* 0x00000000000c3947 */ /* 0x000fea0003800000 */
[----:B------:R-:W1:Y:S02]  /*6f10*/  LDG.E.U8 R165, desc[UR36][R10.64+0xb1] ;  /* 0x0000b1240aa57981 */ /* 0x000e64000c1e1100 */
[----:B-1----:R-:W-:-:S05]  /*6f20*/  PRMT R3, R165, 0x8880, RZ ;  /* 0x00008880a5037816 */ /* 0x002fca00000000ff */
[----:B------:R-:W-:-:S07]  /*6f30*/  IMAD R12, R3, R164, RZ ;  /* 0x000000a4030c7224 */ /* 0x000fce00078e02ff */
.L_x_224:
[----:B------:R-:W-:Y:S05]  /*6f40*/  BSYNC B1 ;  /* 0x0000000000017941 */ /* 0x000fea0003800000 */
.L_x_223:
[----:B------:R-:W-:Y:S01]  /*6f50*/  @!P3 IMAD R115, R115, R155, R12 ;  /* 0x0000009b7373b224 */ /* 0x000fe200078e020c */
[----:B------:R-:W-:Y:S04]  /*6f60*/  BSSY B1, `(.L_x_225) ;  /* 0x0000006000017945 */ /* 0x000fe80003800000 */
[----:B------:R0:W-:Y:S01]  /*6f70*/  @!P3 STG.E.U8 desc[UR36][R6.64+0xb1], R115 ;  /* 0x0000b1730600b986 */ /* 0x0001e2000c101124 */
[----:B------:R-:W-:Y:S05]  /*6f80*/  @P5 BRA `(.L_x_226) ;  /* 0x00000000000c5947 */ /* 0x000fea0003800000 */
[----:B------:R-:W1:Y:S02]  /*6f90*/  LDG.E.U8 R165, desc[UR36][R8.64+0xb8] ;  /* 0x0000b82408a57981 */ /* 0x000e64000c1e1100 */
[----:B-1----:R-:W-:-:S05]  /*6fa0*/  PRMT R3, R165, 0x8880, RZ ;  /* 0x00008880a5037816 */ /* 0x002fca00000000ff */
[----:B------:R-:W-:-:S07]  /*6fb0*/  IMAD R12, R3, R164, RZ ;  /* 0x000000a4030c7224 */ /* 0x000fce00078e02ff */
.L_x_226:
[----:B------:R-:W-:Y:S05]  /*6fc0*/  BSYNC B1 ;  /* 0x0000000000017941 */ /* 0x000fea0003800000 */
.L_x_225:
[----:B-1----:R-:W-:Y:S01]  /*6fd0*/  @!P5 IMAD R3, R116, R155, R12 ;  /* 0x0000009b7403d224 */ /* 0x002fe200078e020c */
[----:B------:R-:W-:Y:S04]  /*6fe0*/  BSSY B1, `(.L_x_227) ;  /* 0x0000006000017945 */ /* 0x000fe80003800000 */
[----:B------:R1:W-:Y:S01]  /*6ff0*/  @!P5 STG.E.U8 desc[UR36][R4.64+0xb8], R3 ;  /* 0x0000b8030400d986 */ /* 0x0003e2000c101124 */
[----:B------:R-:W-:Y:S05]  /*7000*/  @P2 BRA `(.L_x_228) ;  /* 0x00000000000c2947 */ /* 0x000fea0003800000 */
[----:B------:R-:W1:Y:S02]  /*7010*/  LDG.E.U8 R165, desc[UR36][R8.64+0xb9] ;  /* 0x0000b92408a57981 */ /* 0x000e64000c1e1100 */
[----:B-1----:R-:W-:-:S05]  /*7020*/  PRMT R3, R165, 0x8880, RZ ;  /* 0x00008880a5037816 */ /* 0x002fca00000000ff */
[----:B------:R-:W-:-:S07]  /*7030*/  IMAD R12, R3, R164, RZ ;  /* 0x000000a4030c7224 */ /* 0x000fce00078e02ff */
.L_x_228:
[----:B------:R-:W-:Y:S05]  /*7040*/  BSYNC B1 ;  /* 0x0000000000017941 */ /* 0x000fea0003800000 */
.L_x_227:
        /* <DEDUP_REMOVED lines=11> */
.L_x_230:
[----:B------:R-:W-:Y:S05]  /*7100*/  BSYNC B1 ;  /* 0x0000000000017941 */ /* 0x000fea0003800000 */
.L_x_229:
[----:B-1----:R-:W-:Y:S01]  /*7110*/  @!P4 IMAD R3, R118, R155, R12 ;  /* 0x0000009b7603c224 */ /* 0x002fe200078e020c */
[----:B------:R-:W-:Y:S04]  /*7120*/  BSSY B1, `(.L_x_231) ;  /* 0x0000006000017945 */ /* 0x000fe80003800000 */
[----:B------:R1:W-:Y:S01]  /*7130*/  @!P4 STG.E.U8 desc[UR36][R6.64+0xb8], R3 ;  /* 0x0000b8030600c986 */ /* 0x0003e2000c101124 */
[----:B------:R-:W-:Y:S05]  /*7140*/  @P3 BRA `(.L_x_232) ;  /* 0x00000000000c3947 */ /* 0x000fea0003800000 */
[----:B------:R-:W1:Y:S02]  /*7150*/  LDG.E.U8 R165, desc[UR36][R10.64+0xb9] ;  /* 0x0000b9240aa57981 */ /* 0x000e64000c1e1100 */
[----:B-1----:R-:W-:-:S05]  /*7160*/  PRMT R3, R165, 0x8880, RZ ;  /* 0x00008880a5037816 */ /* 0x002fca00000000ff */
[----:B------:R-:W-:-:S07]  /*7170*/  IMAD R12, R3, R164, RZ ;  /* 0x000000a4030c7224 */ /* 0x000fce00078e02ff */
.L_x_232:
[----:B------:R-:W-:Y:S05]  /*7180*/  BSYNC B1 ;  /* 0x0000000000017941 */ /* 0x000fea0003800000 */
.L_x_231:
[----:B------:R-:W-:Y:S01]  /*7190*/  @!P3 IMAD R119, R119, R155, R12 ;  /* 0x0000009b7777b224 */ /* 0x000fe200078e020c */
[----:B------:R-:W-:Y:S04]  /*71a0*/  BSSY B1, `(.L_x_233) ;  /* 0x0000006000017945 */ /* 0x000fe80003800000 */
[----:B------:R0:W-:Y:S01]  /*71b0*/  @!P3 STG.E.U8 desc[UR36][R6.64+0xb9], R119 ;  /* 0x0000b9770600b986 */ /* 0x0001e2000c101124 */
[----:B------:R-:W-:Y:S05]  /*71c0*/  @P5 BRA `(.L_x_234) ;  /* 0x00000000000c5947 */ /* 0x000fea0003800000 */
[----:B------:R-:W1:Y:S02]  /*71d0*/  LDG.E.U8 R165, desc[UR36][R8.64+0xc0] ;  /* 0x0000c02408a57981 */ /* 0x000e64000c1e1100 */
[----:B-1----:R-:W-:-:S05]  /*71e0*/  PRMT R3, R165, 0x8880, RZ ;  /* 0x00008880a5037816 */ /* 0x002fca00000000ff */
[----:B------:R-:W-:-:S07]  /*71f0*/  IMAD R12, R3, R164, RZ ;  /* 0x000000a4030c7224 */ /* 0x000fce00078e02ff */
.L_x_234:
[----:B------:R-:W-:Y:S05]  /*7200*/  BSYNC B1 ;  /* 0x0000000000017941 */ /* 0x000fea0003800000 */
.L_x_233:
[----:B-1----:R-:W-:Y:S01]  /*7210*/  @!P5 IMAD R3, R120, R155, R12 ;  /* 0x0000009b7803d224 */ /* 0x002fe200078e020c */
[----:B------:R-:W-:Y:S04]  /*7220*/  BSSY B1, `(.L_x_235) ;  /* 0x0000006000017945 */ /* 0x000fe80003800000 */
[----:B------:R1:W-:Y:S01]  /*7230*/  @!P5 STG.E.U8 desc[UR36][R4.64+0xc0], R3 ;  /* 0x0000c0030400d986 */ /* 0x0003e2000c101124 */
[----:B------:R-:W-:Y:S05]  /*7240*/  @P2 BRA `(.L_x_236) ;  /* 0x00000000000c2947 */ /* 0x000fea0003800000 */
[----:B------:R-:W1:Y:S02]  /*7250*/  LDG.E.U8 R165, desc[UR36][R8.64+0xc1] ;  /* 0x0000c12408a57981 */ /* 0x000e64000c1e1100 */
[----:B-1----:R-:W-:-:S05]  /*7260*/  PRMT R3, R165, 0x8880, RZ ;  /* 0x00008880a5037816 */ /* 0x002fca00000000ff */
[----:B------:R-:W-:-:S07]  /*7270*/  IMAD R12, R3, R164, RZ ;  /* 0x000000a4030c7224 */ /* 0x000fce00078e02ff */
.L_x_236:
[----:B------:R-:W-:Y:S05]  /*7280*/  BSYNC B1 ;  /* 0x0000000000017941 */ /* 0x000fea0003800000 */
.L_x_235:
        /* <DEDUP_REMOVED lines=11> */
.L_x_238:
[----:B------:R-:W-:Y:S05]  /*7340*/  BSYNC B1 ;  /* 0x0000000000017941 */ /* 0x000fea0003800000 */
.L_x_237:
[----:B-1----:R-:W-:Y:S01]  /*7350*/  @!P4 IMAD R3, R122, R155, R12 ;  /* 0x0000009b7a03c224 */ /* 0x002fe200078e020c */
[----:B------:R-:W-:Y:S04]  /*7360*/  BSSY B1, `(.L_x_239) ;  /* 0x0000006000017945 */ /* 0x000fe80003800000 */
[----:B------:R1:W-:Y:S01]  /*7370*/  @!P4 STG.E.U8 desc[UR36][R6.64+0xc0], R3 ;  /* 0x0000c0030600c986 */ /* 0x0003e2000c101124 */
[----:B------:R-:W-:Y:S05]  /*7380*/  @P3 BRA `(.L_x_240) ;  /* 0x00000000000c3947 */ /* 0x000fea0003800000 */
[----:B------:R-:W1:Y:S02]  /*7390*/  LDG.E.U8 R165, desc[UR36][R10.64+0xc1] ;  /* 0x0000c1240aa57981 */ /* 0x000e64000c1e1100 */
[----:B-1----:R-:W-:-:S05]  /*73a0*/  PRMT R3, R165, 0x8880, RZ ;  /* 0x00008880a5037816 */ /* 0x002fca00000000ff */
[----:B------:R-:W-:-:S07]  /*73b0*/  IMAD R12, R3, R164, RZ ;  /* 0x000000a4030c7224 */ /* 0x000fce00078e02ff */
.L_x_240:
[----:B------:R-:W-:Y:S05]  /*73c0*/  BSYNC B1 ;  /* 0x0000000000017941 */ /* 0x000fea0003800000 */
.L_x_239:
[----:B------:R-:W-:Y:S01]  /*73d0*/  @!P3 IMAD R123, R123, R155, R12 ;  /* 0x0000009b7b7bb224 */ /* 0x000fe200078e020c */
[----:B------:R-:W-:Y:S04]  /*73e0*/  BSSY B1, `(.L_x_241) ;  /* 0x0000006000017945 */ /* 0x000fe80003800000 */
[----:B------:R0:W-:Y:S01]  /*73f0*/  @!P3 STG.E.U8 desc[UR36][R6.64+0xc1], R123 ;  /* 0x0000c17b0600b986 */ /* 0x0001e2000c101124 */
[----:B------:R-:W-:Y:S05]  /*7400*/  @P5 BRA `(.L_x_242) ;  /* 0x00000000000c5947 */ /* 0x000fea0003800000 */
[----:B------:R-:W1:Y:S02]  /*7410*/  LDG.E.U8 R165, desc[UR36][R8.64+0xc8] ;  /* 0x0000c82408a57981 */ /* 0x000e64000c1e1100 */
[----:B-1----:R-:W-:-:S05]  /*7420*/  PRMT R3, R165, 0x8880, RZ ;  /* 0x00008880a5037816 */ /* 0x002fca00000000ff */
[----:B------:R-:W-:-:S07]  /*7430*/  IMAD R12, R3, R164, RZ ;  /* 0x000000a4030c7224 */ /* 0x000fce00078e02ff */
.L_x_242:
[----:B------:R-:W-:Y:S05]  /*7440*/  BSYNC B1 ;  /* 0x0000000000017941 */ /* 0x000fea0003800000 */
.L_x_241:
[----:B-1----:R-:W-:Y:S01]  /*7450*/  @!P5 IMAD R3, R124, R155, R12 ;  /* 0x0000009b7c03d224 */ /* 0x002fe200078e020c */
[----:B------:R-:W-:Y:S04]  /*7460*/  BSSY B1, `(.L_x_243) ;  /* 0x0000006000017945 */ /* 0x000fe80003800000 */
[----:B------:R1:W-:Y:S01]  /*7470*/  @!P5 STG.E.U8 desc[UR36][R4.64+0xc8], R3 ;  /* 0x0000c8030400d986 */ /* 0x0003e2000c101124 */
[----:B------:R-:W-:Y:S05]  /*7480*/  @P2 BRA `(.L_x_244) ;  /* 0x00000000000c2947 */ /* 0x000fea0003800000 */
[----:B------:R-:W1:Y:S02]  /*7490*/  LDG.E.U8 R165, desc[UR36][R8.64+0xc9] ;  /* 0x0000c92408a57981 */ /* 0x000e64000c1e1100 */
[----:B-1----:R-:W-:-:S05]  /*74a0*/  PRMT R3, R165, 0x8880, RZ ;  /* 0x00008880a5037816 */ /* 0x002fca00000000ff */
[----:B------:R-:W-:-:S07]  /*74b0*/  IMAD R12, R3, R164, RZ ;  /* 0x000000a4030c7224 */ /* 0x000fce00078e02ff */
.L_x_244:
[----:B------:R-:W-:Y:S05]  /*74c0*/  BSYNC B1 ;  /* 0x0000000000017941 */ /* 0x000fea0003800000 */
.L_x_243:
        /* <DEDUP_REMOVED lines=11> */
.L_x_246:
[----:B------:R-:W-:Y:S05]  /*7580*/  BSYNC B1 ;  /* 0x0000000000017941 */ /* 0x000fea0003800000 */
.L_x_245:
[----:B-1----:R-:W-:Y:S01]  /*7590*/  @!P4 IMAD R3, R126, R155, R12 ;  /* 0x0000009b7e03c224 */ /* 0x002fe200078e020c */
[----:B------:R-:W-:Y:S04]  /*75a0*/  BSSY B1, `(.L_x_247) ;  /* 0x0000006000017945 */ /* 0x000fe80003800000 */
[----:B------:R1:W-:Y:S01]  /*75b0*/  @!P4 STG.E.U8 desc[UR36][R6.64+0xc8], R3 ;  /* 0x0000c8030600c986 */ /* 0x0003e2000c101124 */
[----:B------:R-:W-:Y:S05]  /*75c0*/  @P3 BRA `(.L_x_248) ;  /* 0x00000000000c3947 */ /* 0x000fea0003800000 */
[----:B------:R-:W1:Y:S02]  /*75d0*/  LDG.E.U8 R165, desc[UR36][R10.64+0xc9] ;  /* 0x0000c9240aa57981 */ /* 0x000e64000c1e1100 */
[----:B-1----:R-:W-:-:S05]  /*75e0*/  PRMT R3, R165, 0x8880, RZ ;  /* 0x00008880a5037816 */ /* 0x002fca00000000ff */
[----:B------:R-:W-:-:S07]  /*75f0*/  IMAD R12, R3, R164, RZ ;  /* 0x000000a4030c7224 */ /* 0x000fce00078e02ff */
.L_x_248:
[----:B------:R-:W-:Y:S05]  /*7600*/  BSYNC B1 ;  /* 0x0000000000017941 */ /* 0x000fea0003800000 */
.L_x_247:
[----:B------:R-:W-:Y:S01]  /*7610*/  @!P3 IMAD R127, R127, R155, R12 ;  /* 0x0000009b7f7fb224 */ /* 0x000fe200078e020c */
[----:B------:R-:W-:Y:S04]  /*7620*/  BSSY B1, `(.L_x_249) ;  /* 0x0000006000017945 */ /* 0x000fe80003800000 */
[----:B------:R0:W-:Y:S01]  /*7630*/  @!P3 STG.E.U8 desc[UR36][R6.64+0xc9], R127 ;  /* 0x0000c97f0600b986 */ /* 0x0001e2000c101124 */
[----:B------:R-:W-:Y:S05]  /*7640*/  @P5 BRA `(.L_x_250) ;  /* 0x00000000000c5947 */ /* 0x000fea0003800000 */
[----:B------:R-:W1:Y:S02]  /*7650*/  LDG.E.U8 R165, desc[UR36][R8.64+0xd0] ;  /* 0x0000d02408a57981 */ /* 0x000e64000c1e1100 */
[----:B-1----:R-:W-:-:S05]  /*7660*/  PRMT R3, R165, 0x8880, RZ ;  /* 0x00008880a5037816 */ /* 0x002fca00000000ff */
[----:B------:R-:W-:-:S07]  /*7670*/  IMAD R12, R3, R164, RZ ;  /* 0x000000a4030c7224 */ /* 0x000fce00078e02ff */
.L_x_250:
[----:B------:R-:W-:Y:S05]  /*7680*/  BSYNC B1 ;  /* 0x0000000000017941 */ /* 0x000fea0003800000 */
.L_x_249:
[----:B-1----:R-:W-:Y:S01]  /*7690*/  @!P5 IMAD R3, R128, R155, R12 ;  /* 0x0000009b8003d224 */ /* 0x002fe200078e020c */
[----:B------:R-:W-:Y:S04]  /*76a0*/  BSSY B1, `(.L_x_251) ;  /* 0x0000006000017945 */ /* 0x000fe80003800000 */
[----:B------:R1:W-:Y:S01]  /*76b0*/  @!P5 STG.E.U8 desc[UR36][R4.64+0xd0], R3 ;  /* 0x0000d0030400d986 */ /* 0x0003e2000c101124 */
[----:B------:R-:W-:Y:S05]  /*76c0*/  @P2 BRA `(.L_x_252) ;  /* 0x00000000000c2947 */ /* 0x000fea0003800000 */
[----:B------:R-:W1:Y:S02]  /*76d0*/  LDG.E.U8 R165, desc[UR36][R8.64+0xd1] ;  /* 0x0000d12408a57981 */ /* 0x000e64000c1e1100 */
[----:B-1----:R-:W-:-:S05]  /*76e0*/  PRMT R3, R165, 0x8880, RZ ;  /* 0x00008880a5037816 */ /* 0x002fca00000000ff */
[----:B------:R-:W-:-:S07]  /*76f0*/  IMAD R12, R3, R164, RZ ;  /* 0x000000a4030c7224 */ /* 0x000fce00078e02ff */
.L_x_252:
[----:B------:R-:W-:Y:S05]  /*7700*/  BSYNC B1 ;  /* 0x0000000000017941 */ /* 0x000fea0003800000 */
.L_x_251:
        /* <DEDUP_REMOVED lines=11> */
.L_x_254:
[----:B------:R-:W-:Y:S05]  /*77c0*/  BSYNC B1 ;  /* 0x0000000000017941 */ /* 0x000fea0003800000 */
.L_x_253:
[----:B-1----:R-:W-:Y:S01]  /*77d0*/  @!P4 IMAD R3, R130, R155, R12 ;  /* 0x0000009b8203c224 */ /* 0x002fe200078e020c */
[----:B------:R-:W-:Y:S04]  /*77e0*/  BSSY B1, `(.L_x_255) ;  /* 0x0000006000017945 */ /* 0x000fe80003800000 */
[----:B------:R1:W-:Y:S01]  /*77f0*/  @!P4 STG.E.U8 desc[UR36][R6.64+0xd0], R3 ;  /* 0x0000d0030600c986 */ /* 0x0003e2000c101124 */
[----:B------:R-:W-:Y:S05]  /*7800*/  @P3 BRA `(.L_x_256) ;  /* 0x00000000000c3947 */ /* 0x000fea0003800000 */
[----:B------:R-:W1:Y:S02]  /*7810*/  LDG.E.U8 R165, desc[UR36][R10.64+0xd1] ;  /* 0x0000d1240aa57981 */ /* 0x000e64000c1e1100 */
[----:B-1----:R-:W-:-:S05]  /*7820*/  PRMT R3, R165, 0x8880, RZ ;  /* 0x00008880a5037816 */ /* 0x002fca00000000ff */
[----:B------:R-:W-:-:S07]  /*7830*/  IMAD R12, R3, R164, RZ ;  /* 0x000000a4030c7224 */ /* 0x000fce00078e02ff */
.L_x_256:
[----:B------:R-:W-:Y:S05]  /*7840*/  BSYNC B1 ;  /* 0x0000000000017941 */ /* 0x000fea0003800000 */
.L_x_255:
[----:B------:R-:W-:Y:S01]  /*7850*/  @!P3 IMAD R131, R131, R155, R12 ;  /* 0x0000009b8383b224 */ /* 0x000fe200078e020c */
[----:B------:R-:W-:Y:S04]  /*7860*/  BSSY B1, `(.L_x_257) ;  /* 0x0000006000017945 */ /* 0x000fe80003800000 */
[----:B------:R0:W-:Y:S01]  /*7870*/  @!P3 STG.E.U8 desc[UR36][R6.64+0xd1], R131 ;  /* 0x0000d1830600b986 */ /* 0x0001e2000c101124 */
[----:B------:R-:W-:Y:S05]  /*7880*/  @P5 BRA `(.L_x_258) ;  /* 0x00000000000c5947 */ /* 0x000fea0003800000 */
[----:B------:R-:W1:Y:S02]  /*7890*/  LDG.E.U8 R165, desc[UR36][R8.64+0xd8] ;  /* 0x0000d82408a57981 */ /* 0x000e64000c1e1100 */
[----:B-1----:R-:W-:-:S05]  /*78a0*/  PRMT R3, R165, 0x8880, RZ ;  /* 0x00008880a5037816 */ /* 0x002fca00000000ff */
[----:B------:R-:W-:-:S07]  /*78b0*/  IMAD R12, R3, R164, RZ ;  /* 0x000000a4030c7224 */ /* 0x000fce00078e02ff */
.L_x_258:
[----:B------:R-:W-:Y:S05]  /*78c0*/  BSYNC B1 ;  /* 0x0000000000017941 */ /* 0x000fea0003800000 */
.L_x_257:
[----:B-1----:R-:W-:Y:S01]  /*78d0*/  @!P5 IMAD R3, R132, R155, R12 ;  /* 0x0000009b8403d224 */ /* 0x002fe200078e020c */
[----:B------:R-:W-:Y:S04]  /*78e0*/  BSSY B1, `(.L_x_259) ;  /* 0x0000006000017945 */ /* 0x000fe80003800000 */
[----:B------:R1:W-:Y:S01]  /*78f0*/  @!P5 STG.E.U8 desc[UR36][R4.64+0xd8], R3 ;  /* 0x0000d8030400d986 */ /* 0x0003e2000c101124 */
[----:B------:R-:W-:Y:S05]  /*7900*/  @P2 BRA `(.L_x_260) ;  /* 0x00000000000c2947 */ /* 0x000fea0003800000 */
[----:B------:R-:W1:Y:S02]  /*7910*/  LDG.E.U8 R165, desc[UR36][R8.64+0xd9] ;  /* 0x0000d92408a57981 */ /* 0x000e64000c1e1100 */
[----:B-1----:R-:W-:-:S05]  /*7920*/  PRMT R3, R165, 0x8880, RZ ;  /* 0x00008880a5037816 */ /* 0x002fca00000000ff */
[----:B------:R-:W-:-:S07]  /*7930*/  IMAD R12, R3, R164, RZ ;  /* 0x000000a4030c7224 */ /* 0x000fce00078e02ff */
.L_x_260:
[----:B------:R-:W-:Y:S05]  /*7940*/  BSYNC B1 ;  /* 0x0000000000017941 */ /* 0x000fea0003800000 */
.L_x_259:
        /* <DEDUP_REMOVED lines=11> */
.L_x_262:
[----:B------:R-:W-:Y:S05]  /*7a00*/  BSYNC B1 ;  /* 0x0000000000017941 */ /* 0x000fea0003800000 */
.L_x_261:
[----:B-1----:R-:W-:Y:S01]  /*7a10*/  @!P4 IMAD R3, R134, R155, R12 ;  /* 0x0000009b8603c224 */ /* 0x002fe200078e020c */
[----:B------:R-:W-:Y:S04]  /*7a20*/  BSSY B1, `(.L_x_263) ;  /* 0x0000006000017945 */ /* 0x000fe80003800000 */
[----:B------:R1:W-:Y:S01]  /*7a30*/  @!P4 STG.E.U8 desc[UR36][R6.64+0xd8], R3 ;  /* 0x0000d8030600c986 */ /* 0x0003e2000c101124 */
[----:B------:R-:W-:Y:S05]  /*7a40*/  @P3 BRA `(.L_x_264) ;  /* 0x00000000000c3947 */ /* 0x000fea0003800000 */
[----:B------:R-:W1:Y:S02]  /*7a50*/  LDG.E.U8 R165, desc[UR36][R10.64+0xd9] ;  /* 0x0000d9240aa57981 */ /* 0x000e64000c1e1100 */
[----:B-1----:R-:W-:-:S05]  /*7a60*/  PRMT R3, R165, 0x8880, RZ ;  /* 0x00008880a5037816 */ /* 0x002fca00000000ff */
[----:B------:R-:W-:-:S07]  /*7a70*/  IMAD R12, R3, R164, RZ ;  /* 0x000000a4030c7224 */ /* 0x000fce00078e02ff */
.L_x_264:
[----:B------:R-:W-:Y:S05]  /*7a80*/  BSYNC B1 ;  /* 0x0000000000017941 */ /* 0x000fea0003800000 */
.L_x_263:
[----:B------:R-:W-:Y:S01]  /*7a90*/  @!P3 IMAD R135, R135, R155, R12 ;  /* 0x0000009b8787b224 */ /* 0x000fe200078e020c */
[----:B------:R-:W-:Y:S04]  /*7aa0*/  BSSY B1, `(.L_x_265) ;  /* 0x0000006000017945 */ /* 0x000fe80003800000 */
[----:B------:R0:W-:Y:S01]  /*7ab0*/  @!P3 STG.E.U8 desc[UR36][R6.64+0xd9], R135 ;  /* 0x0000d9870600b986 */ /* 0x0001e2000c101124 */
[----:B------:R-:W-:Y:S05]  /*7ac0*/  @P5 BRA `(.L_x_266) ;  /* 0x00000000000c5947 */ /* 0x000fea0003800000 */
[----:B------:R-:W1:Y:S02]  /*7ad0*/  LDG.E.U8 R165, desc[UR36][R8.64+0xe0] ;  /* 0x0000e02408a57981 */ /* 0x000e64000c1e1100 */
[----:B-1----:R-:W-:-:S05]  /*7ae0*/  PRMT R3, R165, 0x8880, RZ ;  /* 0x00008880a5037816 */ /* 0x002fca00000000ff */
[----:B------:R-:W-:-:S07]  /*7af0*/  IMAD R12, R3, R164, RZ ;  /* 0x000000a4030c7224 */ /* 0x000fce00078e02ff */
.L_x_266:
[----:B------:R-:W-:Y:S05]  /*7b00*/  BSYNC B1 ;  /* 0x0000000000017941 */ /* 0x000fea0003800000 */
.L_x_265:
[----:B-1----:R-:W-:Y:S01]  /*7b10*/  @!P5 IMAD R3, R136, R155, R12 ;  /* 0x0000009b8803d224 */ /* 0x002fe200078e020c */
[----:B------:R-:W-:Y:S04]  /*7b20*/  BSSY B1, `(.L_x_267) ;  /* 0x0000006000017945 */ /* 0x000fe80003800000 */
[----:B------:R1:W-:Y:S01]  /*7b30*/  @!P5 STG.E.U8 desc[UR36][R4.64+0xe0], R3 ;  /* 0x0000e0030400d986 */ /* 0x0003e2000c101124 */
[----:B------:R-:W-:Y:S05]  /*7b40*/  @P2 BRA `(.L_x_268) ;  /* 0x00000000000c2947 */ /* 0x000fea0003800000 */
[----:B------:R-:W1:Y:S02]  /*7b50*/  LDG.E.U8 R165, desc[UR36][R8.64+0xe1] ;  /* 0x0000e12408a57981 */ /* 0x000e64000c1e1100 */
[----:B-1----:R-:W-:-:S05]  /*7b60*/  PRMT R3, R165, 0x8880, RZ ;  /* 0x00008880a5037816 */ /* 0x002fca00000000ff */
[----:B------:R-:W-:-:S07]  /*7b70*/  IMAD R12, R3, R164, RZ ;  /* 0x000000a4030c7224 */ /* 0x000fce00078e02ff */
.L_x_268:
[----:B------:R-:W-:Y:S05]  /*7b80*/  BSYNC B1 ;  /* 0x0000000000017941 */ /* 0x000fea0003800000 */
.L_x_267:
        /* <DEDUP_REMOVED lines=11> */
.L_x_270:
[----:B------:R-:W-:Y:S05]  /*7c40*/  BSYNC B1 ;  /* 0x0000000000017941 */ /* 0x000fea0003800000 */
.L_x_269:
[----:B-1----:R-:W-:Y:S01]  /*7c50*/  @!P4 IMAD R3, R138, R155, R12 ;  /* 0x0000009b8a03c224 */ /* 0x002fe200078e020c */
[----:B------:R-:W-:Y:S04]  /*7c60*/  BSSY B1, `(.L_x_271) ;  /* 0x0000006000017945 */ /* 0x000fe80003800000 */
[----:B------:R1:W-:Y:S01]  /*7c70*/  @!P4 STG.E.U8 desc[UR36][R6.64+0xe0], R3 ;  /* 0x0000e0030600c986 */ /* 0x0003e2000c101124 */
[----:B------:R-:W-:Y:S05]  /*7c80*/  @P3 BRA `(.L_x_272) ;  /* 0x00000000000c3947 */ /* 0x000fea0003800000 */
[----:B------:R-:W1:Y:S02]  /*7c90*/  LDG.E.U8 R165, desc[UR36][R10.64+0xe1] ;  /* 0x0000e1240aa57981 */ /* 0x000e64000c1e1100 */
[----:B-1----:R-:W-:-:S05]  /*7ca0*/  PRMT R3, R165, 0x8880, RZ ;  /* 0x00008880a5037816 */ /* 0x002fca00000000ff */
[----:B------:R-:W-:-:S07]  /*7cb0*/  IMAD R12, R3, R164, RZ ;  /* 0x000000a4030c7224 */ /* 0x000fce00078e02ff */
.L_x_272:
[----:B------:R-:W-:Y:S05]  /*7cc0*/  BSYNC B1 ;  /* 0x0000000000017941 */ /* 0x000fea0003800000 */
.L_x_271:
[----:B------:R-:W-:Y:S01]  /*7cd0*/  @!P3 IMAD R139, R139, R155, R12 ;  /* 0x0000009b8b8bb224 */ /* 0x000fe200078e020c */
[----:B------:R-:W-:Y:S04]  /*7ce0*/  BSSY B1, `(.L_x_273) ;  /* 0x0000006000017945 */ /* 0x000fe80003800000 */
[----:B------:R0:W-:Y:S01]  /*7cf0*/  @!P3 STG.E.U8 desc[UR36][R6.64+0xe1], R139 ;  /* 0x0000e18b0600b986 */ /* 0x0001e2000c101124 */
[----:B------:R-:W-:Y:S05]  /*7d00*/  @P5 BRA `(.L_x_274) ;  /* 0x00000000000c5947 */ /* 0x000fea0003800000 */
[----:B------:R-:W1:Y:S02]  /*7d10*/  LDG.E.U8 R165, desc[UR36][R8.64+0xe8] ;  /* 0x0000e82408a57981 */ /* 0x000e64000c1e1100 */
[----:B-1----:R-:W-:-:S05]  /*7d20*/  PRMT R3, R165, 0x8880, RZ ;  /* 0x00008880a5037816 */ /* 0x002fca00000000ff */
[----:B------:R-:W-:-:S07]  /*7d30*/  IMAD R12, R3, R164, RZ ;  /* 0x000000a4030c7224 */ /* 0x000fce00078e02ff */
.L_x_274:
[----:B------:R-:W-:Y:S05]  /*7d40*/  BSYNC B1 ;  /* 0x0000000000017941 */ /* 0x000fea0003800000 */
.L_x_273:
[----:B-1----:R-:W-:Y:S01]  /*7d50*/  @!P5 IMAD R3, R140, R155, R12 ;  /* 0x0000009b8c03d224 */ /* 0x002fe200078e020c */
[----:B------:R-:W-:Y:S04]  /*7d60*/  BSSY B1, `(.L_x_275) ;  /* 0x0000006000017945 */ /* 0x000fe80003800000 */
[----:B------:R1:W-:Y:S01]  /*7d70*/  @!P5 STG.E.U8 desc[UR36][R4.64+0xe8], R3 ;  /* 0x0000e8030400d986 */ /* 0x0003e2000c101124 */
[----:B------:R-:W-:Y:S05]  /*7d80*/  @P2 BRA `(.L_x_276) ;  /* 0x00000000000c2947 */ /* 0x000fea0003800000 */
[----:B------:R-:W1:Y:S02]  /*7d90*/  LDG.E.U8 R165, desc[UR36][R8.64+0xe9] ;  /* 0x0000e92408a57981 */ /* 0x000e64000c1e1100 */
[----:B-1----:R-:W-:-:S05]  /*7da0*/  PRMT R3, R165, 0x8880, RZ ;  /* 0x00008880a5037816 */ /* 0x002fca00000000ff */
[----:B------:R-:W-:-:S07]  /*7db0*/  IMAD R12, R3, R164, RZ ;  /* 0x000000a4030c7224 */ /* 0x000fce00078e02ff */
.L_x_276:
[----:B------:R-:W-:Y:S05]  /*7dc0*/  BSYNC B1 ;  /* 0x0000000000017941 */ /* 0x000fea0003800000 */
.L_x_275:
        /* <DEDUP_REMOVED lines=11> */
.L_x_278:
[----:B------:R-:W-:Y:S05]  /*7e80*/  BSYNC B1 ;  /* 0x0000000000017941 */ /* 0x000fea0003800000 */
.L_x_277:
[----:B-1----:R-:W-:Y:S01]  /*7e90*/  @!P4 IMAD R3, R142, R155, R12 ;  /* 0x0000009b8e03c224 */ /* 0x002fe200078e020c */
[----:B------:R-:W-:Y:S04]  /*7ea0*/  BSSY B1, `(.L_x_279) ;  /* 0x0000006000017945 */ /* 0x000fe80003800000 */
[----:B------:R1:W-:Y:S01]  /*7eb0*/  @!P4 STG.E.U8 desc[UR36][R6.64+0xe8], R3 ;  /* 0x0000e8030600c986 */ /* 0x0003e2000c101124 */
[----:B------:R-:W-:Y:S05]  /*7ec0*/  @P3 BRA `(.L_x_280) ;  /* 0x00000000000c3947 */ /* 0x000fea0003800000 */
[----:B------:R-:W1:Y:S02]  /*7ed0*/  LDG.E.U8 R165, desc[UR36][R10.64+0xe9] ;  /* 0x0000e9240aa57981 */ /* 0x000e64000c1e1100 */
[----:B-1----:R-:W-:-:S05]  /*7ee0*/  PRMT R3, R165, 0x8880, RZ ;  /* 0x00008880a5037816 */ /* 0x002fca00000000ff */
[----:B------:R-:W-:-:S07]  /*7ef0*/  IMAD R12, R3, R164, RZ ;  /* 0x000000a4030c7224 */ /* 0x000fce00078e02ff */
.L_x_280:
[----:B------:R-:W-:Y:S05]  /*7f00*/  BSYNC B1 ;  /* 0x0000000000017941 */ /* 0x000fea0003800000 */
.L_x_279:
[----:B------:R-:W-:Y:S01]  /*7f10*/  @!P3 IMAD R143, R143, R155, R12 ;  /* 0x0000009b8f8fb224 */ /* 0x000fe200078e020c */
[----:B------:R-:W-:Y:S04]  /*7f20*/  BSSY B1, `(.L_x_281) ;  /* 0x0000006000017945 */ /* 0x000fe80003800000 */
[----:B------:R0:W-:Y:S01]  /*7f30*/  @!P3 STG.E.U8 desc[UR36][R6.64+0xe9], R143 ;  /* 0x0000e98f0600b986 */ /* 0x0001e2000c101124 */
[----:B------:R-:W-:Y:S05]  /*7f40*/  @P5 BRA `(.L_x_282) ;  /* 0x00000000000c5947 */ /* 0x000fea0003800000 */
[----:B------:R-:W1:Y:S02]  /*7f50*/  LDG.E.U8 R165, desc[UR36][R8.64+0xf0] ;  /* 0x0000f02408a57981 */ /* 0x000e64000c1e1100 */
[----:B-1----:R-:W-:-:S05]  /*7f60*/  PRMT R3, R165, 0x8880, RZ ;  /* 0x00008880a5037816 */ /* 0x002fca00000000ff */
[----:B------:R-:W-:-:S07]  /*7f70*/  IMAD R12, R3, R164, RZ ;  /* 0x000000a4030c7224 */ /* 0x000fce00078e02ff */
.L_x_282:
[----:B------:R-:W-:Y:S05]  /*7f80*/  BSYNC B1 ;  /* 0x0000000000017941 */ /* 0x000fea0003800000 */
.L_x_281:
[----:B-1----:R-:W-:Y:S01]  /*7f90*/  @!P5 IMAD R3, R144, R155, R12 ;  /* 0x0000009b9003d224 */ /* 0x002fe200078e020c */
[----:B------:R-:W-:Y:S04]  /*7fa0*/  BSSY B1, `(.L_x_283) ;  /* 0x0000006000017945 */ /* 0x000fe80003800000 */
[----:B------:R1:W-:Y:S01]  /*7fb0*/  @!P5 STG.E.U8 desc[UR36][R4.64+0xf0], R3 ;  /* 0x0000f0030400d986 */ /* 0x0003e2000c101124 */
[----:B------:R-:W-:Y:S05]  /*7fc0*/  @P2 BRA `(.L_x_284) ;  /* 0x00000000000c2947 */ /* 0x000fea0003800000 */
[----:B------:R-:W1:Y:S02]  /*7fd0*/  LDG.E.U8 R165, desc[UR36][R8.64+0xf1] ;  /* 0x0000f12408a57981 */ /* 0x000e64000c1e1100 */
[----:B-1----:R-:W-:-:S05]  /*7fe0*/  PRMT R3, R165, 0x8880, RZ ;  /* 0x00008880a5037816 */ /* 0x002fca00000000ff */
[----:B------:R-:W-:-:S07]  /*7ff0*/  IMAD R12, R3, R164, RZ ;  /* 0x000000a4030c7224 */ /* 0x000fce00078e02ff */
.L_x_284:
[----:B------:R-:W-:Y:S05]  /*8000*/  BSYNC B1 ;  /* 0x0000000000017941 */ /* 0x000fea0003800000 */
.L_x_283:
[C---:B------:R-:W-:Y:S01]  /*8010*/  ISETP.LT.OR P4, PT, R0.reuse, 0xf1, !P0 ;  /* 0x000000f10000780c */ /* 0x040fe20004781670 */
[----:B------:R-:W-:Y:S01]  /*8020*/  @!P2 IMAD R145, R145, R155, R12 ;  /* 0x0000009b9191a224 */ /* 0x000fe200078e020c */
[----:B------:R-:W-:Y:S01]  /*8030*/  BSSY B1, `(.L_x_285) ;  /* 0x000000a000017945 */ /* 0x000fe20003800000 */
[C---:B------:R-:W-:Y:S02]  /*8040*/  ISETP.LT.OR P3, PT, R0.reuse, 0xf2, !P0 ;  /* 0x000000f20000780c */ /* 0x040fe40004761670 */
        /* <DEDUP_REMOVED lines=8> */
.L_x_286:
[----:B------:R-:W-:Y:S05]  /*80d0*/  BSYNC B1 ;  /* 0x0000000000017941 */ /* 0x000fea0003800000 */
.L_x_285:
[----:B-1----:R-:W-:Y:S01]  /*80e0*/  @!P4 IMAD R3, R146, R155, R12 ;  /* 0x0000009b9203c224 */ /* 0x002fe200078e020c */
[----:B------:R-:W-:Y:S04]  /*80f0*/  BSSY B1, `(.L_x_287) ;  /* 0x0000006000017945 */ /* 0x000fe80003800000 */
[----:B------:R1:W-:Y:S01]  /*8100*/  @!P4 STG.E.U8 desc[UR36][R6.64+0xf0], R3 ;  /* 0x0000f0030600c986 */ /* 0x0003e2000c101124 */
[----:B------:R-:W-:Y:S05]  /*8110*/  @P3 BRA `(.L_x_288) ;  /* 0x00000000000c3947 */ /* 0x000fea0003800000 */
[----:B------:R-:W1:Y:S02]  /*8120*/  LDG.E.U8 R165, desc[UR36][R10.64+0xf1] ;  /* 0x0000f1240aa57981 */ /* 0x000e64000c1e1100 */
[----:B-1----:R-:W-:-:S05]  /*8130*/  PRMT R3, R165, 0x8880, RZ ;  /* 0x00008880a5037816 */ /* 0x002fca00000000ff */
[----:B------:R-:W-:-:S07]  /*8140*/  IMAD R12, R3, R164, RZ ;  /* 0x000000a4030c7224 */ /* 0x000fce00078e02ff */
.L_x_288:
[----:B------:R-:W-:Y:S05]  /*8150*/  BSYNC B1 ;  /* 0x0000000000017941 */ /* 0x000fea0003800000 */
.L_x_287:
[----:B------:R-:W-:Y:S01]  /*8160*/  @!P3 IMAD R147, R147, R155, R12 ;  /* 0x0000009b9393b224 */ /* 0x000fe200078e020c */
[----:B------:R-:W-:Y:S04]  /*8170*/  BSSY B1, `(.L_x_289) ;  /* 0x0000006000017945 */ /* 0x000fe80003800000 */
[----:B------:R0:W-:Y:S01]  /*8180*/  @!P3 STG.E.U8 desc[UR36][R6.64+0xf1], R147 ;  /* 0x0000f1930600b986 */ /* 0x0001e2000c101124 */
[----:B------:R-:W-:Y:S05]  /*8190*/  @P2 BRA `(.L_x_290) ;  /* 0x00000000000c2947 */ /* 0x000fea0003800000 */
[----:B------:R-:W1:Y:S02]  /*81a0*/  LDG.E.U8 R165, desc[UR36][R8.64+0xf8] ;  /* 0x0000f82408a57981 */ /* 0x000e64000c1e1100 */
[----:B-1----:R-:W-:-:S05]  /*81b0*/  PRMT R3, R165, 0x8880, RZ ;  /* 0x00008880a5037816 */ /* 0x002fca00000000ff */
[----:B------:R-:W-:-:S07]  /*81c0*/  IMAD R12, R3, R164, RZ ;  /* 0x000000a4030c7224 */ /* 0x000fce00078e02ff */
.L_x_290:
[----:B------:R-:W-:Y:S05]  /*81d0*/  BSYNC B1 ;  /* 0x0000000000017941 */ /* 0x000fea0003800000 */
.L_x_289:
[----:B-1----:R-:W-:Y:S01]  /*81e0*/  @!P2 IMAD R3, R148, R155, R12 ;  /* 0x0000009b9403a224 */ /* 0x002fe200078e020c */
[----:B------:R-:W-:Y:S04]  /*81f0*/  BSSY B1, `(.L_x_291) ;  /* 0x0000006000017945 */ /* 0x000fe80003800000 */
[----:B------:R1:W-:Y:S01]  /*8200*/  @!P2 STG.E.U8 desc[UR36][R4.64+0xf8], R3 ;  /* 0x0000f8030400a986 */ /* 0x0003e2000c101124 */
[----:B------:R-:W-:Y:S05]  /*8210*/  @P1 BRA `(.L_x_292) ;  /* 0x00000000000c1947 */ /* 0x000fea0003800000 */
[----:B------:R-:W1:Y:S02]  /*8220*/  LDG.E.U8 R165, desc[UR36][R8.64+0xf9] ;  /* 0x0000f92408a57981 */ /* 0x000e64000c1e1100 */
[----:B-1----:R-:W-:-:S05]  /*8230*/  PRMT R3, R165, 0x8880, RZ ;  /* 0x00008880a5037816 */ /* 0x002fca00000000ff */
[----:B------:R-:W-:-:S07]  /*8240*/  IMAD R12, R3, R164, RZ ;  /* 0x000000a4030c7224 */ /* 0x000fce00078e02ff */
.L_x_292:
[----:B------:R-:W-:Y:S05]  /*8250*/  BSYNC B1 ;  /* 0x0000000000017941 */ /* 0x000fea0003800000 */
.L_x_291:
[----:B------:R-:W-:Y:S01]  /*8260*/  @!P1 IMAD R149, R149, R155, R12 ;  /* 0x0000009b95959224 */ /* 0x000fe200078e020c */
[----:B------:R-:W-:Y:S04]  /*8270*/  BSSY B1, `(.L_x_293) ;  /* 0x0000006000017945 */ /* 0x000fe80003800000 */
[----:B------:R0:W-:Y:S01]  /*8280*/  @!P1 STG.E.U8 desc[UR36][R4.64+0xf9], R149 ;  /* 0x0000f99504009986 */ /* 0x0001e2000c101124 */
[----:B------:R-:W-:Y:S05]  /*8290*/  @P5 BRA `(.L_x_294) ;  /* 0x00000000000c5947 */ /* 0x000fea0003800000 */
[----:B------:R-:W1:Y:S02]  /*82a0*/  LDG.E.U8 R165, desc[UR36][R10.64+0xf8] ;  /* 0x0000f8240aa57981 */ /* 0x000e64000c1e1100 */
[----:B-1----:R-:W-:-:S05]  /*82b0*/  PRMT R3, R165, 0x8880, RZ ;  /* 0x00008880a5037816 */ /* 0x002fca00000000ff */
[----:B------:R-:W-:-:S07]  /*82c0*/  IMAD R12, R3, R164, RZ ;  /* 0x000000a4030c7224 */ /* 0x000fce00078e02ff */
.L_x_294:
[----:B------:R-:W-:Y:S05]  /*82d0*/  BSYNC B1 ;  /* 0x0000000000017941 */ /* 0x000fea0003800000 */
.L_x_293:
[----:B-1----:R-:W-:Y:S01]  /*82e0*/  @!P5 IMAD R3, R150, R155, R12 ;  /* 0x0000009b9603d224 */ /* 0x002fe200078e020c */
[----:B------:R-:W-:Y:S01]  /*82f0*/  ISETP.LT.OR P0, PT, R0, 0xfa, !P0 ;  /* 0x000000fa0000780c */ /* 0x000fe20004701670 */
[----:B------:R-:W-:Y:S03]  /*8300*/  BSSY B1, `(.L_x_295) ;  /* 0x0000006000017945 */ /* 0x000fe60003800000 */
[----:B------:R1:W-:Y:S09]  /*8310*/  @!P5 STG.E.U8 desc[UR36][R6.64+0xf8], R3 ;  /* 0x0000f8030600d986 */ /* 0x0003f2000c101124 */
[----:B------:R-:W-:Y:S05]  /*8320*/  @P0 BRA `(.L_x_296) ;  /* 0x00000000000c0947 */ /* 0x000fea0003800000 */
[----:B------:R-:W1:Y:S02]  /*8330*/  LDG.E.U8 R165, desc[UR36][R10.64+0xf9] ;  /* 0x0000f9240aa57981 */ /* 0x000e64000c1e1100 */
[----:B-1----:R-:W-:-:S05]  /*8340*/  PRMT R3, R165, 0x8880, RZ ;  /* 0x00008880a5037816 */ /* 0x002fca00000000ff */
[----:B------:R-:W-:-:S07]  /*8350*/  IMAD R12, R3, R164, RZ ;  /* 0x000000a4030c7224 */ /* 0x000fce00078e02ff */
.L_x_296:
[----:B------:R-:W-:Y:S05]  /*8360*/  BSYNC B1 ;  /* 0x0000000000017941 */ /* 0x000fea0003800000 */
.L_x_295:
[----:B------:R-:W-:Y:S01]  /*8370*/  IMAD R151, R151, R155, R12 ;  /* 0x0000009b97977224 */ /* 0x000fe200078e020c */
[----:B------:R-:W-:Y:S06]  /*8380*/  @P0 BRA `(.L_x_297) ;  /* 0x0000001800100947 */ /* 0x000fec0003800000 */
[----:B------:R0:W-:Y:S01]  /*8390*/  STG.E.U8 desc[UR36][R6.64+0xf9], R151 ;  /* 0x0000f99706007986 */ /* 0x0001e2000c101124 */
[----:B------:R-:W-:Y:S05]  /*83a0*/  BRA `(.L_x_297) ;  /* 0x0000001800087947 */ /* 0x000fea0003800000 */
.L_x_40:
[C---:B------:R-:W-:Y:S02]  /*83b0*/  ISETP.GE.AND P1, PT, R158.reuse, 0x1, PT ;  /* 0x000000019e00780c */ /* 0x040fe40003f26270 */
[----:B------:R-:W-:Y:S02]  /*83c0*/  ISETP.GE.AND P0, PT, R158, 0x9, PT ;  /* 0x000000099e00780c */ /* 0x000fe40003f06270 */
[C---:B------:R-:W-:Y:S02]  /*83d0*/  ISETP.LT.OR P4, PT, R0.reuse, 0x1, !P1 ;  /* 0x000000010000780c */ /* 0x040fe40004f81670 */
[C---:B------:R-:W-:Y:S02]  /*83e0*/  ISETP.LT.OR P3, PT, R0.reuse, 0x2, !P1 ;  /* 0x000000020000780c */ /* 0x040fe40004f61670 */
[C---:B------:R-:W-:Y:S02]  /*83f0*/  ISETP.LT.OR P2, PT, R0.reuse, 0x1, !P0 ;  /* 0x000000010000780c */ /* 0x040fe40004741670 */
[----:B------:R-:W-:-:S07]  /*8400*/  ISETP.LT.OR P5, PT, R0, 0x2, !P0 ;  /* 0x000000020000780c */ /* 0x000fce00047a1670 */
[-C--:B------:R-:W-:Y:S02]  /*8410*/  @!P4 IMAD R3, R24, R155.reuse, RZ ;  /* 0x0000009b1803c224 */ /* 0x080fe400078e02ff */
[-C--:B------:R-:W-:Y:S02]  /*8420*/  @!P3 IMAD R25, R25, R155.reuse, RZ ;  /* 0x0000009b1919b224 */ /* 0x080fe400078e02ff */
[-C--:B------:R-:W-:Y:S01]  /*8430*/  @!P2 IMAD R9, R26, R155.reuse, RZ ;  /* 0x0000009b1a09a224 */ /* 0x080fe200078e02ff */
[----:B------:R0:W-:Y:S01]  /*8440*/  @!P4 STG.E.U8 desc[UR36][R4.64], R3 ;  /* 0x000000030400c986 */ /* 0x0001e2000c101124 */
[C---:B------:R-:W-:Y:S01]  /*8450*/  ISETP.LT.OR P4, PT, R0.reuse, 0x9, !P1 ;  /* 0x000000090000780c */ /* 0x040fe20004f81670 */
[----:B------:R-:W-:Y:S02]  /*8460*/  @!P5 IMAD R27, R27, R155, RZ ;  /* 0x0000009b1b1bd224 */ /* 0x000fe400078e02ff */
[----:B------:R-:W-:Y:S01]  /*8470*/  @!P3 STG.E.U8 desc[UR36][R4.64+0x1], R25 ;  /* 0x000001190400b986 */ /* 0x000fe2000c101124 */
[----:B------:R-:W-:-:S03]  /*8480*/  ISETP.LT.OR P3, PT, R0, 0xa, !P1 ;  /* 0x0000000a0000780c */ /* 0x000fc60004f61670 */
[----:B------:R1:W-:Y:S01]  /*8490*/  @!P2 STG.E.U8 desc[UR36][R6.64], R9 ;  /* 0x000000090600a986 */ /* 0x0003e2000c101124 */
[----:B------:R-:W-:-:S03]  /*84a0*/  ISETP.LT.OR P2, PT, R0, 0x9, !P0 ;  /* 0x000000090000780c */ /* 0x000fc60004741670 */
[----:B------:R-:W-:Y:S01]  /*84b0*/  @!P5 STG.E.U8 desc[UR36][R6.64+0x1], R27 ;  /* 0x0000011b0600d986 */ /* 0x000fe2000c101124 */
[----:B------:R-:W-:Y:S01]  /*84c0*/  ISETP.LT.OR P5, PT, R0, 0xa, !P0 ;  /* 0x0000000a0000780c */ /* 0x000fe200047a1670 */
[----:B------:R-:W-:-:S04]  /*84d0*/  @!P4 IMAD R11, R28, R155, RZ ;  /* 0x0000009b1c0bc224 */ /* 0x000fc800078e02ff */
[-C--:B------:R-:W-:Y:S01]  /*84e0*/  @!P3 IMAD R29, R29, R155.reuse, RZ ;  /* 0x0000009b1d1db224 */ /* 0x080fe200078e02ff */
[----:B------:R-:W-:Y:S01]  /*84f0*/  @!P4 STG.E.U8 desc[UR36][R4.64+0x8], R11 ;  /* 0x0000080b0400c986 */ /* 0x000fe2000c101124 */
[----:B------:R-:W-:Y:S02]  /*8500*/  ISETP.LT.OR P4, PT, R0, 0x11, !P1 ;  /* 0x000000110000780c */ /* 0x000fe40004f81670 */
[-C--:B0-----:R-:W-:Y:S01]  /*8510*/  @!P2 IMAD R3, R30, R155.reuse, RZ ;  /* 0x0000009b1e03a224 */ /* 0x081fe200078e02ff */
[----:B------:R-:W-:Y:S01]  /*8520*/  @!P3 STG.E.U8 desc[UR36][R4.64+0x9], R29 ;  /* 0x0000091d0400b986 */ /* 0x000fe2000c101124 */
[C---:B------:R-:W-:Y:S02]  /*8530*/  ISETP.LT.OR P3, PT, R0.reuse, 0x12, !P1 ;  /* 0x000000120000780c */ /* 0x040fe40004f61670 */
[----:B------:R-:W-:Y:S01]  /*8540*/  @!P5 IMAD R31, R31, R155, RZ ;  /* 0x0000009b1f1fd224 */ /* 0x000fe200078e02ff */
[----:B------:R0:W-:Y:S01]  /*8550*/  @!P2 STG.E.U8 desc[UR36][R6.64+0x8], R3 ;  /* 0x000008030600a986 */ /* 0x0001e2000c101124 */
[----:B------:R-:W-:-:S03]  /*8560*/  ISETP.LT.OR P2, PT, R0, 0x11, !P0 ;  /* 0x000000110000780c */ /* 0x000fc60004741670 */
[----:B------:R-:W-:Y:S01]  /*8570*/  @!P5 STG.E.U8 desc[UR36][R6.64+0x9], R31 ;  /* 0x0000091f0600d986 */ /* 0x000fe2000c101124 */
[----:B------:R-:W-:Y:S01]  /*8580*/  ISETP.LT.OR P5, PT, R0, 0x12, !P0 ;  /* 0x000000120000780c */ /* 0x000fe200047a1670 */
[----:B-1----:R-:W-:-:S04]  /*8590*/  @!P4 IMAD R9, R32, R155, RZ ;  /* 0x0000009b2009c224 */ /* 0x002fc800078e02ff */
        /* <DEDUP_REMOVED lines=301> */
[----:B------:R1:W-:Y:S01]  /*9870*/  @!P4 STG.E.U8 desc[UR36][R4.64+0xd8], R11 ;  /* 0x0000d80b0400c986 */ /* 0x0003e2000c101124 */
        /* <DEDUP_REMOVED lines=13> */
[-C--:B-1----:R-:W-:Y:S01]  /*9950*/  @!P2 IMAD R11, R138, R155.reuse, RZ ;  /* 0x0000009b8a0ba224 */ /* 0x082fe200078e02ff */
[----:B------:R-:W-:Y:S01]  /*9960*/  @!P3 STG.E.U8 desc[UR36][R4.64+0xe1], R137 ;  /* 0x0000e1890400b986 */ /* 0x000fe2000c101124 */
[C---:B------:R-:W-:Y:S02]  /*9970*/  ISETP.LT.OR P3, PT, R0.reuse, 0xea, !P1 ;  /* 0x000000ea0000780c */ /* 0x040fe40004f61670 */
[----:B------:R-:W-:Y:S01]  /*9980*/  @!P5 IMAD R139, R139, R155, RZ ;  /* 0x0000009b8b8bd224 */ /* 0x000fe200078e02ff */
[----:B------:R1:W-:Y:S01]  /*9990*/  @!P2 STG.E.U8 desc[UR36][R6.64+0xe0], R11 ;  /* 0x0000e00b0600a986 */ /* 0x0003e2000c101124 */
[----:B------:R-:W-:-:S03]  /*99a0*/  ISETP.LT.OR P2, PT, R0, 0xe9, !P0 ;  /* 0x000000e90000780c */ /* 0x000fc60004741670 */
[----:B------:R-:W-:Y:S01]  /*99b0*/  @!P5 STG.E.U8 desc[UR36][R6.64+0xe1], R139 ;  /* 0x0000e18b0600d986 */ /* 0x000fe2000c101124 */
[----:B------:R-:W-:Y:S01]  /*99c0*/  ISETP.LT.OR P5, PT, R0, 0xea, !P0 ;  /* 0x000000ea0000780c */ /* 0x000fe200047a1670 */
[----:B0-----:R-:W-:-:S04]  /*99d0*/  @!P4 IMAD R3, R140, R155, RZ ;  /* 0x0000009b8c03c224 */ /* 0x001fc800078e02ff */
[-C--:B------:R-:W-:Y:S01]  /*99e0*/  @!P3 IMAD R141, R141, R155.reuse, RZ ;  /* 0x0000009b8d8db224 */ /* 0x080fe200078e02ff */
[----:B------:R0:W-:Y:S01]  /*99f0*/  @!P4 STG.E.U8 desc[UR36][R4.64+0xe8], R3 ;  /* 0x0000e8030400c986 */ /* 0x0001e2000c101124 */
[----:B------:R-:W-:Y:S02]  /*9a00*/  ISETP.LT.OR P4, PT, R0, 0xf2, !P1 ;  /* 0x000000f20000780c */ /* 0x000fe40004f81670 */
[-C--:B--2---:R-:W-:Y:S01]  /*9a10*/  @!P2 IMAD R9, R142, R155.reuse, RZ ;  /* 0x0000009b8e09a224 */ /* 0x084fe200078e02ff */
[----:B------:R-:W-:Y:S01]  /*9a20*/  @!P3 STG.E.U8 desc[UR36][R4.64+0xe9], R141 ;  /* 0x0000e98d0400b986 */ /* 0x000fe2000c101124 */
[C---:B------:R-:W-:Y:S02]  /*9a30*/  ISETP.LT.OR P3, PT, R0.reuse, 0xf1, !P1 ;  /* 0x000000f10000780c */ /* 0x040fe40004f61670 */
[----:B------:R-:W-:Y:S01]  /*9a40*/  @!P5 IMAD R143, R143, R155, RZ ;  /* 0x0000009b8f8fd224 */ /* 0x000fe200078e02ff */
[----:B------:R-:W-:Y:S01]  /*9a50*/  @!P2 STG.E.U8 desc[UR36][R6.64+0xe8], R9 ;  /* 0x0000e8090600a986 */ /* 0x000fe2000c101124 */
[----:B------:R-:W-:-:S03]  /*9a60*/  ISETP.LT.OR P2, PT, R0, 0xf1, !P0 ;  /* 0x000000f10000780c */ /* 0x000fc60004741670 */
[----:B------:R-:W-:Y:S01]  /*9a70*/  @!P5 STG.E.U8 desc[UR36][R6.64+0xe9], R143 ;  /* 0x0000e98f0600d986 */ /* 0x000fe2000c101124 */
[----:B------:R-:W-:Y:S01]  /*9a80*/  ISETP.LT.OR P5, PT, R0, 0xf9, !P0 ;  /* 0x000000f90000780c */ /* 0x000fe200047a1670 */
[----:B------:R-:W-:-:S04]  /*9a90*/  @!P4 IMAD R145, R145, R155, RZ ;  /* 0x0000009b9191c224 */ /* 0x000fc800078e02ff */
[-C--:B-1----:R-:W-:Y:S01]  /*9aa0*/  @!P3 IMAD R11, R144, R155.reuse, RZ ;  /* 0x0000009b900bb224 */ /* 0x082fe200078e02ff */
[----:B------:R-:W-:Y:S01]  /*9ab0*/  @!P4 STG.E.U8 desc[UR36][R4.64+0xf1], R145 ;  /* 0x0000f1910400c986 */ /* 0x000fe2000c101124 */
[C---:B------:R-:W-:Y:S02]  /*9ac0*/  ISETP.LT.OR P4, PT, R0.reuse, 0xf2, !P0 ;  /* 0x000000f20000780c */ /* 0x040fe40004781670 */
[C---:B------:R-:W-:Y:S01]  /*9ad0*/  ISETP.LT.OR P0, PT, R0.reuse, 0xfa, !P0 ;  /* 0x000000fa0000780c */ /* 0x040fe20004701670 */
[----:B------:R1:W-:Y:S01]  /*9ae0*/  @!P3 STG.E.U8 desc[UR36][R4.64+0xf0], R11 ;  /* 0x0000f00b0400b986 */ /* 0x0003e2000c101124 */
[----:B------:R-:W-:Y:S01]  /*9af0*/  ISETP.LT.OR P3, PT, R0, 0xf9, !P1 ;  /* 0x000000f90000780c */ /* 0x000fe20004f61670 */
[----:B0-----:R-:W-:Y:S01]  /*9b00*/  @!P2 IMAD R3, R146, R155, RZ ;  /* 0x0000009b9203a224 */ /* 0x001fe200078e02ff */
[----:B------:R-:W-:-:S04]  /*9b10*/  ISETP.LT.OR P1, PT, R0, 0xfa, !P1 ;  /* 0x000000fa0000780c */ /* 0x000fc80004f21670 */
[----:B------:R0:W-:Y:S03]  /*9b20*/  @!P2 STG.E.U8 desc[UR36][R6.64+0xf0], R3 ;  /* 0x0000f0030600a986 */ /* 0x0001e6000c101124 */
[-C--:B------:R-:W-:Y:S02]  /*9b30*/  @!P4 IMAD R147, R147, R155.reuse, RZ ;  /* 0x0000009b9393c224 */ /* 0x080fe400078e02ff */
[-C--:B-1----:R-:W-:Y:S02]  /*9b40*/  @!P5 IMAD R11, R150, R155.reuse, RZ ;  /* 0x0000009b960bd224 */ /* 0x082fe400078e02ff */
[-C--:B------:R-:W-:Y:S01]  /*9b50*/  @!P3 IMAD R9, R148, R155.reuse, RZ ;  /* 0x0000009b9409b224 */ /* 0x080fe200078e02ff */
[----:B------:R0:W-:Y:S01]  /*9b60*/  @!P4 STG.E.U8 desc[UR36][R6.64+0xf1], R147 ;  /* 0x0000f1930600c986 */ /* 0x0001e2000c101124 */
[-C--:B------:R-:W-:Y:S02]  /*9b70*/  @!P1 IMAD R149, R149, R155.reuse, RZ ;  /* 0x0000009b95959224 */ /* 0x080fe400078e02ff */
[----:B------:R-:W-:Y:S01]  /*9b80*/  @!P0 IMAD R151, R151, R155, RZ ;  /* 0x0000009b97978224 */ /* 0x000fe200078e02ff */
[----:B------:R0:W-:Y:S04]  /*9b90*/  @!P3 STG.E.U8 desc[UR36][R4.64+0xf8], R9 ;  /* 0x0000f8090400b986 */ /* 0x0001e8000c101124 */
[----:B------:R0:W-:Y:S04]  /*9ba0*/  @!P1 STG.E.U8 desc[UR36][R4.64+0xf9], R149 ;  /* 0x0000f99504009986 */ /* 0x0001e8000c101124 */
[----:B------:R0:W-:Y:S04]  /*9bb0*/  @!P5 STG.E.U8 desc[UR36][R6.64+0xf8], R11 ;  /* 0x0000f80b0600d986 */ /* 0x0001e8000c101124 */
[----:B------:R0:W-:Y:S02]  /*9bc0*/  @!P0 STG.E.U8 desc[UR36][R6.64+0xf9], R151 ;  /* 0x0000f99706008986 */ /* 0x0001e4000c101124 */
.L_x_297:
[----:B------:R-:W-:Y:S05]  /*9bd0*/  BSYNC B0 ;  /* 0x0000000000007941 */ /* 0x000fea0003800000 */
.L_x_39:
[----:B------:R-:W-:Y:S01]  /*9be0*/  ULDC UR4, c[0x0][0xc] ;  /* 0x0000030000047ab9 */ /* 0x000fe20000000800 */
[----:B------:R-:W-:Y:S01]  /*9bf0*/  ULDC UR5, c[0x0][0x10] ;  /* 0x0000040000057ab9 */ /* 0x000fe20000000800 */
[----:B01----:R-:W0:Y:S01]  /*9c00*/  LDC R3, c[0x0][0x14] ;  /* 0x00000500ff037b82 */ /* 0x003e220000000800 */
[----:B------:R-:W-:Y:S01]  /*9c10*/  UIMAD.WIDE.U32 UR4, UR4, UR5, URZ ;  /* 0x00000005040472a5 */ /* 0x000fe2000f8e003f */
[----:B------:R-:W-:Y:S01]  /*9c20*/  PRMT R0, RZ, 0x7610, R0 ;  /* 0x00007610ff007816 */ /* 0x000fe20000000000 */
[----:B------:R-:W-:Y:S02]  /*9c30*/  IMAD.MOV.U32 R153, RZ, RZ, -0x1 ;  /* 0xffffffffff997424 */ /* 0x000fe400078e00ff */
[----:B------:R-:W-:Y:S02]  /*9c40*/  IMAD.MOV.U32 R152, RZ, RZ, -0x1 ;  /* 0xffffffffff987424 */ /* 0x000fe400078e00ff */
[----:B0-----:R-:W-:-:S04]  /*9c50*/  IMAD.WIDE.U32 R16, R3, UR4, R16 ;  /* 0x0000000403107c25 */ /* 0x001fc8000f8e0010 */
[----:B------:R-:W-:Y:S01]  /*9c60*/  IMAD R3, R3, UR5, RZ ;  /* 0x0000000503037c24 */ /* 0x000fe2000f8e02ff */
[----:B------:R-:W-:Y:S02]  /*9c70*/  ULDC.64 UR4, c[0x0][0x650] ;  /* 0x0001940000047ab9 */ /* 0x000fe40000000a00 */
[----:B------:R-:W-:Y:S01]  /*9c80*/  ISETP.GE.U32.AND P0, PT, R16, UR4, PT ;  /* 0x0000000410007c0c */ /* 0x000fe2000bf06070 */
[----:B------:R-:W-:-:S05]  /*9c90*/  IMAD.IADD R17, R17, 0x1, R3 ;  /* 0x0000000111117824 */ /* 0x000fca00078e0203 */
[----:B------:R-:W-:-:S13]  /*9ca0*/  ISETP.GE.U32.AND.EX P0, PT, R17, UR5, PT, P0 ;  /* 0x0000000511007c0c */ /* 0x000fda000bf06100 */
[----:B------:R-:W-:Y:S05]  /*9cb0*/  @P0 BRA `(.L_x_298) ;  /* 0x0000000400640947 */ /* 0x000fea0003800000 */
[----:B------:R-:W0:Y:S01]  /*9cc0*/  S2R R12, SR_CTAID.X ;  /* 0x00000000000c7919 */ /* 0x000e220000002500 */
[----:B------:R-:W1:Y:S01]  /*9cd0*/  LDC.64 R10, c[0x0][0x628] ;  /* 0x00018a00ff0a7b82 */ /* 0x000e620000000a00 */
[----:B------:R-:W-:Y:S01]  /*9ce0*/  ULDC UR4, c[0x0][0x150] ;  /* 0x0000540000047ab9 */ /* 0x000fe20000000800 */
[----:B------:R-:W-:Y:S01]  /*9cf0*/  IMAD.MOV.U32 R8, RZ, RZ, R16 ;  /* 0x000000ffff087224 */ /* 0x000fe200078e0010 */
[----:B------:R-:W0:Y:S01]  /*9d00*/  S2R R22, SR_CTAID.Y ;  /* 0x0000000000167919 */ /* 0x000e220000002600 */
[----:B------:R-:W-:-:S04]  /*9d10*/  IMAD.MOV.U32 R9, RZ, RZ, R17 ;  /* 0x000000ffff097224 */ /* 0x000fc800078e0011 */
[----:B------:R-:W2:Y:S08]  /*9d20*/  LDC R21, c[0x0][0x144] ;  /* 0x00005100ff157b82 */ /* 0x000eb00000000800 */
[----:B------:R-:W2:Y:S08]  /*9d30*/  LDC R0, c[0x0][0x630] ;  /* 0x00018c00ff007b82 */ /* 0x000eb00000000800 */
[----:B------:R-:W2:Y:S01]  /*9d40*/  LDC.64 R14, c[0x0][0x620] ;  /* 0x00018800ff0e7b82 */ /* 0x000ea20000000a00 */
[----:B-1----:R-:W-:-:S04]  /*9d50*/  ISETP.NE.U32.AND P0, PT, R10, RZ, PT ;  /* 0x000000ff0a00720c */ /* 0x002fc80003f05070 */
[----:B------:R-:W-:Y:S02]  /*9d60*/  ISETP.NE.AND.EX P0, PT, R11, RZ, PT, P0 ;  /* 0x000000ff0b00720c */ /* 0x000fe40003f05300 */
[----:B0-----:R-:W-:-:S05]  /*9d70*/  I2FP.F32.U32 R3, R12 ;  /* 0x0000000c00037245 */ /* 0x001fca0000201000 */
[----:B------:R-:W-:-:S04]  /*9d80*/  FMUL R3, R3, UR4 ;  /* 0x0000000403037c20 */ /* 0x000fc80008400000 */
[----:B------:R0:W1:Y:S02]  /*9d90*/  F2I.U32.TRUNC.NTZ R20, R3 ;  /* 0x0000000300147305 */ /* 0x000064000020f000 */
[----:B------:R-:W-:Y:S05]  /*9da0*/  @!P0 BRA `(.L_x_299) ;  /* 0x0000000000288947 */ /* 0x000fea0003800000 */
[----:B0-----:R-:W0:Y:S02]  /*9db0*/  LDC R3, c[0x0][0x634] ;  /* 0x00018d00ff037b82 */ /* 0x001e240000000800 */
[----:B0-----:R-:W-:-:S05]  /*9dc0*/  IADD3 R3, P0, R16, R3, RZ ;  /* 0x0000000310037210 */ /* 0x001fca0007f1e0ff */
[----:B------:R-:W-:-:S04]  /*9dd0*/  IMAD.X R13, RZ, RZ, R17, P0 ;  /* 0x000000ffff0d7224 */ /* 0x000fc800000e0611 */
[----:B--2-4-:R-:W-:-:S04]  /*9de0*/  IMAD.WIDE.U32 R4, R13, R10, RZ ;  /* 0x0000000a0d047225 */ /* 0x014fc800078e00ff */
[----:B---3--:R-:W-:-:S04]  /*9df0*/  IMAD.WIDE.U32 R6, P0, R3, R11, R4 ;  /* 0x0000000b03067225 */ /* 0x008fc80007800004 */
[----:B------:R-:W-:-:S04]  /*9e00*/  IMAD.WIDE.U32 R4, R3, R10, RZ ;  /* 0x0000000a03047225 */ /* 0x000fc800078e00ff */
[----:B------:R-:W-:Y:S01]  /*9e10*/  IMAD.X R9, RZ, RZ, RZ, P0 ;  /* 0x000000ffff097224 */ /* 0x000fe200000e06ff */
[----:B------:R-:W-:Y:S01]  /*9e20*/  IADD3 RZ, P0, R5, R6, RZ ;  /* 0x0000000605ff7210 */ /* 0x000fe20007f1e0ff */
[----:B------:R-:W-:-:S04]  /*9e30*/  IMAD.MOV.U32 R8, RZ, RZ, R7 ;  /* 0x000000ffff087224 */ /* 0x000fc800078e0007 */
[----:B------:R-:W-:-:S08]  /*9e40*/  IMAD.WIDE.U32.X R8, R13, R11, R8, P0 ;  /* 0x0000000b0d087225 */ /* 0x000fd000000e0408 */
.L_x_299:
[----:B---3--:R-:W3:Y:S01]  /*9e50*/  LDC.64 R26, c[0x0][0x640] ;  /* 0x00019000ff1a7b82 */ /* 0x008ee20000000a00 */
[-CC-:B--2---:R-:W-:Y:S01]  /*9e60*/  SHF.R.U64 R152, R8, R0.reuse, R9.reuse ;  /* 0x0000000008987219 */ /* 0x184fe20000001209 */
[----:B-1----:R-:W-:Y:S01]  /*9e70*/  IMAD.MOV R20, RZ, RZ, -R20 ;  /* 0x000000ffff147224 */ /* 0x002fe200078e0a14 */
[----:B------:R-:W-:Y:S01]  /*9e80*/  SHF.R.U32.HI R0, RZ, R0, R9 ;  /* 0x00000000ff007219 */ /* 0x000fe20000011609 */
[----:B------:R-:W-:Y:S01]  /*9e90*/  ULDC UR4, c[0x0][0x154] ;  /* 0x0000550000047ab9 */ /* 0x000fe20000000800 */
[----:B0-----:R-:W-:Y:S01]  /*9ea0*/  IADD3 R3, P0, RZ, -R152, RZ ;  /* 0x80000098ff037210 */ /* 0x001fe20007f1e0ff */
[----:B------:R-:W-:Y:S02]  /*9eb0*/  IMAD R21, R21, R20, R12 ;  /* 0x0000001415157224 */ /* 0x000fe400078e020c */
[----:B------:R-:W0:Y:S01]  /*9ec0*/  LDC R6, c[0x0][0x618] ;  /* 0x00018600ff067b82 */ /* 0x000e220000000800 */
[----:B------:R-:W-:Y:S02]  /*9ed0*/  IMAD.MOV.U32 R7, RZ, RZ, 0x1 ;  /* 0x00000001ff077424 */ /* 0x000fe400078e00ff */
[----:B----4-:R-:W-:-:S04]  /*9ee0*/  IMAD.X R5, RZ, RZ, ~R0, P0 ;  /* 0x000000ffff057224 */ /* 0x010fc800000e0e00 */
[-C--:B------:R-:W-:Y:S01]  /*9ef0*/  IMAD R0, R5, R14.reuse, RZ ;  /* 0x0000000e05007224 */ /* 0x080fe200078e02ff */
[----:B------:R-:W1:Y:S01]  /*9f00*/  LDC R8, c[0x0][0x608] ;  /* 0x00018200ff087b82 */ /* 0x000e620000000800 */
[----:B------:R-:W-:-:S04]  /*9f10*/  IMAD.WIDE.U32 R4, R3, R14, R16 ;  /* 0x0000000e03047225 */ /* 0x000fc800078e0010 */
[----:B------:R-:W-:Y:S01]  /*9f20*/  IMAD R3, R3, R15, R0 ;  /* 0x0000000f03037224 */ /* 0x000fe200078e0200 */
[----:B------:R-:W-:Y:S02]  /*9f30*/  I2FP.F32.U32 R0, R22 ;  /* 0x0000001600007245 */ /* 0x000fe40000201000 */
[----:B------:R-:W2:Y:S01]  /*9f40*/  LDC R24, c[0x0][0x658] ;  /* 0x00019600ff187b82 */ /* 0x000ea20000000800 */
[----:B------:R-:W-:Y:S01]  /*9f50*/  IMAD.IADD R3, R5, 0x1, R3 ;  /* 0x0000000105037824 */ /* 0x000fe200078e0203 */
[----:B---3--:R-:W-:Y:S01]  /*9f60*/  ISETP.NE.U32.AND P0, PT, R26, RZ, PT ;  /* 0x000000ff1a00720c */ /* 0x008fe20003f05070 */
[----:B------:R-:W-:Y:S01]  /*9f70*/  FMUL R0, R0, UR4 ;  /* 0x0000000400007c20 */ /* 0x000fe20008400000 */
[----:B------:R-:W-:Y:S02]  /*9f80*/  IMAD.MOV.U32 R5, RZ, RZ, -0x1 ;  /* 0xffffffffff057424 */ /* 0x000fe400078e00ff */
[----:B------:R-:W-:Y:S01]  /*9f90*/  ISETP.NE.AND.EX P0, PT, R27, RZ, PT, P0 ;  /* 0x000000ff1b00720c */ /* 0x000fe20003f05300 */
[----:B------:R3:W4:Y:S01]  /*9fa0*/  F2I.U32.TRUNC.NTZ R13, R0 ;  /* 0x00000000000d7305 */ /* 0x000722000020f000 */
[----:B------:R-:W3:Y:S01]  /*9fb0*/  LDC R15, c[0x0][0x148] ;  /* 0x00005200ff0f7b82 */ /* 0x000ee20000000800 */
[----:B0-----:R-:W-:-:S02]  /*9fc0*/  SHF.R.U64 R12, R4, R6, R3 ;  /* 0x00000006040c7219 */ /* 0x001fc40000001203 */
[----:B------:R-:W-:-:S05]  /*9fd0*/  SHF.R.U32.HI R3, RZ, R6, R3 ;  /* 0x00000006ff037219 */ /* 0x000fca0000011603 */
[----:B------:R-:W0:Y:S01]  /*9fe0*/  LDC R20, c[0x0][0x600] ;  /* 0x00018000ff147b82 */ /* 0x000e220000000800 */
[-CC-:B-1----:R-:W-:Y:S02]  /*9ff0*/  SHF.R.U64 R10, R12, R8.reuse, R3.reuse ;  /* 0x000000080c0a7219 */ /* 0x182fe40000001203 */
[----:B------:R-:W-:-:S05]  /*a000*/  SHF.R.U32.HI R3, RZ, R8, R3 ;  /* 0x00000008ff037219 */ /* 0x000fca0000011603 */
[----:B------:R-:W1:Y:S01]  /*a010*/  LDC R25, c[0x0][0x648] ;  /* 0x00019200ff197b82 */ /* 0x000e620000000800 */
[-C--:B--2---:R-:W-:Y:S02]  /*a020*/  SHF.L.U32 R4, R5, R24.reuse, RZ ;  /* 0x0000001805047219 */ /* 0x084fe400000006ff */
[--C-:B------:R-:W-:Y:S02]  /*a030*/  SHF.R.U64 R14, R10, R24, R3.reuse ;  /* 0x000000180a0e7219 */ /* 0x100fe40000001203 */
[----:B------:R-:W-:Y:S02]  /*a040*/  LOP3.LUT R23, RZ, R4, RZ, 0x33, !PT ;  /* 0x00000004ff177212 */ /* 0x000fe400078e33ff */
[-C--:B------:R-:W-:Y:S01]  /*a050*/  SHF.R.U32.HI R5, RZ, R24.reuse, R3 ;  /* 0x00000018ff057219 */ /* 0x080fe20000011603 */
[----:B------:R-:W2:Y:S01]  /*a060*/  LDC R28, c[0x0][0x638] ;  /* 0x00018e00ff1c7b82 */ /* 0x000ea20000000800 */
[----:B------:R-:W-:Y:S01]  /*a070*/  SHF.L.U32 R154, R7, R24, RZ ;  /* 0x00000018079a7219 */ /* 0x000fe200000006ff */
[----:B------:R-:W-:-:S06]  /*a080*/  IMAD.MOV.U32 R4, RZ, RZ, R14 ;  /* 0x000000ffff047224 */ /* 0x000fcc00078e000e */
[----:B------:R-:W0:Y:S01]  /*a090*/  LDC R29, c[0x0][0x610] ;  /* 0x00018400ff1d7b82 */ /* 0x000e220000000800 */
[----:B----4-:R-:W-:Y:S05]  /*a0a0*/  @!P0 BRA `(.L_x_300) ;  /* 0x0000000000288947 */ /* 0x010fea0003800000 */
[----:B------:R-:W4:Y:S02]  /*a0b0*/  LDC R3, c[0x0][0x64c] ;  /* 0x00019300ff037b82 */ /* 0x000f240000000800 */
[----:B----4-:R-:W-:-:S05]  /*a0c0*/  IADD3 R3, P0, R14, R3, RZ ;  /* 0x000000030e037210 */ /* 0x010fca0007f1e0ff */
        /* <DEDUP_REMOVED lines=8> */
.L_x_300:
[----:B------:R-:W-:Y:S01]  /*a150*/  ISETP.NE.AND P0, PT, R2, 0x1, PT ;  /* 0x000000010200780c */ /* 0x000fe20003f05270 */
[----:B0-----:R-:W-:Y:S01]  /*a160*/  VIADD R7, R20, 0xffffffff ;  /* 0xffffffff14077836 */ /* 0x001fe20000000000 */
[----:B-1-3--:R-:W-:Y:S01]  /*a170*/  SHF.R.U64 R0, R4, R25, R5 ;  /* 0x0000001904007219 */ /* 0x00afe20000001205 */
[----:B------:R-:W-:Y:S01]  /*a180*/  IMAD.MOV R13, RZ, RZ, -R13 ;  /* 0x000000ffff0d7224 */ /* 0x000fe200078e0a0d */
[----:B------:R-:W-:Y:S01]  /*a190*/  LOP3.LUT R5, R10, R23, RZ, 0xc0, !PT ;  /* 0x000000170a057212 */ /* 0x000fe200078ec0ff */
[----:B------:R-:W-:Y:S02]  /*a1a0*/  IMAD.MOV.U32 R4, RZ, RZ, 0x1 ;  /* 0x00000001ff047424 */ /* 0x000fe400078e00ff */
[----:B------:R-:W-:Y:S02]  /*a1b0*/  IMAD.MOV R3, RZ, RZ, -R0 ;  /* 0x000000ffff037224 */ /* 0x000fe400078e0a00 */
[----:B------:R-:W-:Y:S01]  /*a1c0*/  IMAD R154, R154, R0, R5 ;  /* 0x000000009a9a7224 */ /* 0x000fe200078e0205 */
[----:B------:R-:W-:Y:S01]  /*a1d0*/  LOP3.LUT R5, R12, R7, RZ, 0xc0, !PT ;  /* 0x000000070c057212 */ /* 0x000fe200078ec0ff */
[----:B--2---:R-:W-:-:S02]  /*a1e0*/  IMAD R0, R3, R28, R14 ;  /* 0x0000001c03007224 */ /* 0x004fc400078e020e */
[----:B------:R-:W-:Y:S02]  /*a1f0*/  @P0 IMAD R21, R15, R13, R22 ;  /* 0x0000000d0f150224 */ /* 0x000fe400078e0216 */
[----:B------:R-:W-:Y:S01]  /*a200*/  IMAD R3, R0, R20, R5 ;  /* 0x0000001400037224 */ /* 0x000fe200078e0205 */
[----:B------:R-:W-:Y:S01]  /*a210*/  PRMT R0, R4, 0x7610, R0 ;  /* 0x0000761004007816 */ /* 0x000fe20000000000 */
[----:B------:R-:W-:-:S05]  /*a220*/  IMAD R154, R154, R29, R21 ;  /* 0x0000001d9a9a7224 */ /* 0x000fca00078e0215 */
[----:B------:R-:W-:Y:S02]  /*a230*/  SEL R153, R3, R154, !P0 ;  /* 0x0000009a03997207 */ /* 0x000fe40004000000 */
[----:B------:R-:W-:-:S07]  /*a240*/  SEL R154, R154, R3, !P0 ;  /* 0x000000039a9a7207 */ /* 0x000fce0004000000 */
.L_x_298:
[----:B------:R-:W-:-:S13]  /*a250*/  LOP3.LUT P0, RZ, R0, 0xff, RZ, 0xc0, !PT ;  /* 0x000000ff00ff7812 */ /* 0x000fda000780c0ff */
[----:B------:R-:W-:Y:S05]  /*a260*/  @P0 BRA `(.L_x_301) ;  /* 0xffffff6c002c0947 */ /* 0x000fea000383ffff */
[----:B------:R-:W-:Y:S05]  /*a270*/  EXIT ;  /* 0x000000000000794d */ /* 0x000fea0003800000 */
.L_x_3:
[----:B0-----:R-:W-:Y:S01]  /*a280*/  ULDC.64 UR4, c[0x0][0x650] ;  /* 0x0001940000047ab9 */ /* 0x001fe20000000a00 */
        /* <DEDUP_REMOVED lines=25> */
.L_x_303:
[-CC-:B------:R-:W-:Y:S01]  /*a420*/  SHF.R.U64 R29, R10, R14.reuse, R11.reuse ;  /* 0x0000000e0a1d7219 */ /* 0x180fe2000000120b */
[----:B------:R-:W0:Y:S01]  /*a430*/  LDC.64 R22, c[0x0][0x640] ;  /* 0x00019000ff167b82 */ /* 0x000e220000000a00 */
[----:B------:R-:W-:Y:S01]  /*a440*/  SHF.R.U32.HI R5, RZ, R14, R11 ;  /* 0x0000000eff057219 */ /* 0x000fe2000001160b */
[----:B------:R-:W-:Y:S01]  /*a450*/  ULDC UR4, c[0x0][0x150] ;  /* 0x0000540000047ab9 */ /* 0x000fe20000000800 */
[----:B------:R-:W-:Y:S02]  /*a460*/  IADD3 R9, P0, RZ, -R29, RZ ;  /* 0x8000001dff097210 */ /* 0x000fe40007f1e0ff */
[----:B------:R-:W-:-:S03]  /*a470*/  I2FP.F32.U32 R6, R4 ;  /* 0x0000000400067245 */ /* 0x000fc60000201000 */
[----:B------:R-:W1:Y:S01]  /*a480*/  LDC R12, c[0x0][0x618] ;  /* 0x00018600ff0c7b82 */ /* 0x000e620000000800 */
[----:B------:R-:W-:Y:S02]  /*a490*/  IMAD.X R5, RZ, RZ, ~R5, P0 ;  /* 0x000000ffff057224 */ /* 0x000fe400000e0e05 */
[----:B------:R-:W-:Y:S01]  /*a4a0*/  FMUL R11, R6, UR4 ;  /* 0x00000004060b7c20 */ /* 0x000fe20008400000 */
[----:B------:R-:W-:Y:S01]  /*a4b0*/  IMAD.WIDE.U32 R6, R9, R20, R16 ;  /* 0x0000001409067225 */ /* 0x000fe200078e0010 */
[----:B------:R-:W-:-:S03]  /*a4c0*/  ULDC UR4, c[0x0][0x154] ;  /* 0x0000550000047ab9 */ /* 0x000fc60000000800 */
[----:B------:R-:W-:Y:S01]  /*a4d0*/  IMAD R8, R5, R20, RZ ;  /* 0x0000001405087224 */ /* 0x000fe200078e02ff */
[----:B------:R-:W2:Y:S01]  /*a4e0*/  LDC R13, c[0x0][0x144] ;  /* 0x00005100ff0d7b82 */ /* 0x000ea20000000800 */
[----:B------:R-:W3:Y:S02]  /*a4f0*/  F2I.U32.TRUNC.NTZ R11, R11 ;  /* 0x0000000b000b7305 */ /* 0x000ee4000020f000 */
[----:B------:R-:W-:Y:S02]  /*a500*/  IMAD R5, R9, R21, R8 ;  /* 0x0000001509057224 */ /* 0x000fe400078e0208 */
[----:B------:R-:W-:Y:S02]  /*a510*/  IMAD.MOV.U32 R8, RZ, RZ, -0x1 ;  /* 0xffffffffff087424 */ /* 0x000fe400078e00ff */
[----:B------:R-:W-:Y:S01]  /*a520*/  IMAD.IADD R5, R7, 0x1, R5 ;  /* 0x0000000107057824 */ /* 0x000fe200078e0205 */
[----:B------:R-:W4:Y:S01]  /*a530*/  LDC R20, c[0x0][0x608] ;  /* 0x00018200ff147b82 */ /* 0x000f220000000800 */
[----:B------:R-:W-:-:S02]  /*a540*/  I2FP.F32.U32 R7, R3 ;  /* 0x0000000300077245 */ /* 0x000fc40000201000 */
[----:B0-----:R-:W-:-:S03]  /*a550*/  ISETP.NE.U32.AND P0, PT, R22, RZ, PT ;  /* 0x000000ff1600720c */ /* 0x001fc60003f05070 */
[----:B------:R-:W-:Y:S01]  /*a560*/  FMUL R7, R7, UR4 ;  /* 0x0000000407077c20 */ /* 0x000fe20008400000 */
[----:B------:R-:W-:Y:S01]  /*a570*/  ISETP.NE.AND.EX P0, PT, R23, RZ, PT, P0 ;  /* 0x000000ff1700720c */ /* 0x000fe20003f05300 */
[----:B------:R-:W0:Y:S01]  /*a580*/  LDC R9, c[0x0][0x658] ;  /* 0x00019600ff097b82 */ /* 0x000e220000000800 */
[-C--:B-1----:R-:W-:Y:S01]  /*a590*/  SHF.R.U64 R10, R6, R12.reuse, R5 ;  /* 0x0000000c060a7219 */ /* 0x082fe20000001205 */
[----:B---3--:R-:W-:Y:S01]  /*a5a0*/  IMAD.MOV R6, RZ, RZ, -R11 ;  /* 0x000000ffff067224 */ /* 0x008fe200078e0a0b */
[----:B------:R-:W-:Y:S02]  /*a5b0*/  SHF.R.U32.HI R5, RZ, R12, R5 ;  /* 0x0000000cff057219 */ /* 0x000fe40000011605 */
[----:B------:R1:W3:Y:S03]  /*a5c0*/  F2I.U32.TRUNC.NTZ R12, R7 ;  /* 0x00000007000c7305 */ /* 0x0002e6000020f000 */
[----:B------:R-:W1:Y:S01]  /*a5d0*/  LDC R14, c[0x0][0x148] ;  /* 0x00005200ff0e7b82 */ /* 0x000e620000000800 */
[----:B--2---:R-:W-:-:S02]  /*a5e0*/  IMAD R31, R13, R6, R4 ;  /* 0x000000060d1f7224 */ /* 0x004fc400078e0204 */
[----:B------:R-:W-:-:S05]  /*a5f0*/  IMAD.MOV.U32 R6, RZ, RZ, 0x1 ;  /* 0x00000001ff067424 */ /* 0x000fca00078e00ff */
[----:B------:R-:W2:Y:S01]  /*a600*/  LDC R21, c[0x0][0x600] ;  /* 0x00018000ff157b82 */ /* 0x000ea20000000800 */
[-CC-:B----4-:R-:W-:Y:S02]  /*a610*/  SHF.R.U64 R13, R10, R20.reuse, R5.reuse ;  /* 0x000000140a0d7219 */ /* 0x190fe40000001205 */
[----:B------:R-:W-:-:S05]  /*a620*/  SHF.R.U32.HI R4, RZ, R20, R5 ;  /* 0x00000014ff047219 */ /* 0x000fca0000011605 */
[----:B------:R-:W4:Y:S01]  /*a630*/  LDC R24, c[0x0][0x648] ;  /* 0x00019200ff187b82 */ /* 0x000f220000000800 */
[-CC-:B0-----:R-:W-:Y:S02]  /*a640*/  SHF.R.U64 R15, R13, R9.reuse, R4.reuse ;  /* 0x000000090d0f7219 */ /* 0x181fe40000001204 */
[-C--:B------:R-:W-:Y:S02]  /*a650*/  SHF.L.U32 R8, R8, R9.reuse, RZ ;  /* 0x0000000908087219 */ /* 0x080fe400000006ff */
[-C--:B------:R-:W-:Y:S01]  /*a660*/  SHF.R.U32.HI R5, RZ, R9.reuse, R4 ;  /* 0x00000009ff057219 */ /* 0x080fe20000011604 */
[----:B------:R-:W-:Y:S01]  /*a670*/  IMAD.MOV.U32 R4, RZ, RZ, R15 ;  /* 0x000000ffff047224 */ /* 0x000fe200078e000f */
[----:B------:R-:W-:Y:S01]  /*a680*/  SHF.L.U32 R20, R6, R9, RZ ;  /* 0x0000000906147219 */ /* 0x000fe200000006ff */
[----:B------:R-:W0:Y:S01]  /*a690*/  LDC R25, c[0x0][0x638] ;  /* 0x00018e00ff197b82 */ /* 0x000e220000000800 */
[----:B------:R-:W-:-:S07]  /*a6a0*/  LOP3.LUT R26, RZ, R8, RZ, 0x33, !PT ;  /* 0x00000008ff1a7212 */ /* 0x000fce00078e33ff */
[----:B------:R-:W0:Y:S01]  /*a6b0*/  LDC R27, c[0x0][0x610] ;  /* 0x00018400ff1b7b82 */ /* 0x000e220000000800 */
[----:B-1-3--:R-:W-:Y:S05]  /*a6c0*/  @!P0 BRA `(.L_x_304) ;  /* 0x0000000000288947 */ /* 0x00afea0003800000 */
[----:B------:R-:W1:Y:S02]  /*a6d0*/  LDC R4, c[0x0][0x64c] ;  /* 0x00019300ff047b82 */ /* 0x000e640000000800 */
[----:B-1----:R-:W-:-:S05]  /*a6e0*/  IADD3 R9, P0, R15, R4, RZ ;  /* 0x000000040f097210 */ /* 0x002fca0007f1e0ff */
        /* <DEDUP_REMOVED lines=8> */
.L_x_304:
[----:B------:R-:W-:Y:S01]  /*a770*/  ISETP.NE.AND P0, PT, R2, 0x1, PT ;  /* 0x000000010200780c */ /* 0x000fe20003f05270 */
[----:B--2---:R-:W-:Y:S01]  /*a780*/  VIADD R7, R21, 0xffffffff ;  /* 0xffffffff15077836 */ /* 0x004fe20000000000 */
[----:B----4-:R-:W-:Y:S01]  /*a790*/  SHF.R.U64 R5, R4, R24, R5 ;  /* 0x0000001804057219 */ /* 0x010fe20000001205 */
[----:B------:R-:W-:Y:S01]  /*a7a0*/  IMAD.MOV R12, RZ, RZ, -R12 ;  /* 0x000000ffff0c7224 */ /* 0x000fe200078e0a0c */
[----:B------:R-:W-:Y:S02]  /*a7b0*/  LOP3.LUT R4, R13, R26, RZ, 0xc0, !PT ;  /* 0x0000001a0d047212 */ /* 0x000fe400078ec0ff */
[----:B------:R-:W-:Y:S01]  /*a7c0*/  LOP3.LUT R10, R10, R7, RZ, 0xc0, !PT ;  /* 0x000000070a0a7212 */ /* 0x000fe200078ec0ff */
[----:B------:R-:W-:Y:S02]  /*a7d0*/  IMAD.MOV R6, RZ, RZ, -R5 ;  /* 0x000000ffff067224 */ /* 0x000fe400078e0a05 */
[----:B------:R-:W-:-:S04]  /*a7e0*/  IMAD R4, R20, R5, R4 ;  /* 0x0000000514047224 */ /* 0x000fc800078e0204 */
[----:B------:R-:W-:Y:S02]  /*a7f0*/  @P0 IMAD R31, R14, R12, R3 ;  /* 0x0000000c0e1f0224 */ /* 0x000fe400078e0203 */
[----:B0-----:R-:W-:Y:S02]  /*a800*/  IMAD R3, R6, R25, R15 ;  /* 0x0000001906037224 */ /* 0x001fe400078e020f */
[----:B------:R-:W-:Y:S02]  /*a810*/  IMAD R31, R4, R27, R31 ;  /* 0x0000001b041f7224 */ /* 0x000fe400078e021f */
[----:B------:R-:W-:Y:S02]  /*a820*/  IMAD R4, R3, R21, R10 ;  /* 0x0000001503047224 */ /* 0x000fe400078e020a */
[----:B------:R-:W-:-:S03]  /*a830*/  IMAD.MOV.U32 R6, RZ, RZ, 0x1 ;  /* 0x00000001ff067424 */ /* 0x000fc600078e00ff */
[----:B------:R-:W-:Y:S02]  /*a840*/  SEL R30, R4, R31, !P0 ;  /* 0x0000001f041e7207 */ /* 0x000fe40004000000 */
[----:B------:R-:W-:-:S07]  /*a850*/  SEL R31, R31, R4, !P0 ;  /* 0x000000041f1f7207 */ /* 0x000fce0004000000 */
.L_x_302:
[----:B------:R-:W-:-:S08]  /*a860*/  NOP ;  /* 0x0000000000007918 */ /* 0x000fd00000000000 */
[----:B------:R-:W0:-:S00]  /*a870*/  USETMAXREG.DEALLOC.CTAPOOL 0x28 ;  /* 0x00000028000079c8 */ /* 0x000e0000080e0500 */
[----:B0-----:R-:W-:-:S13]  /*a880*/  ISETP.NE.AND P0, PT, R0, RZ, PT ;  /* 0x000000ff0000720c */ /* 0x001fda0003f05270 */
[----:B------:R-:W-:Y:S05]  /*a890*/  @P0 EXIT ;  /* 0x000000000000094d */ /* 0x000fea0003800000 */
[----:B------:R-:W-:Y:S01]  /*a8a0*/  LOP3.LUT P0, RZ, R6, 0xff, RZ, 0xc0, !PT ;  /* 0x000000ff06ff7812 */ /* 0x000fe2000780c0ff */
[----:B------:R-:W-:Y:S02]  /*a8b0*/  IMAD.MOV.U32 R27, RZ, RZ, 0x1 ;  /* 0x00000001ff1b7424 */ /* 0x000fe400078e00ff */
[----:B------:R-:W-:-:S10]  /*a8c0*/  IMAD.MOV.U32 R28, RZ, RZ, RZ ;  /* 0x000000ffff1c7224 */ /* 0x000fd400078e00ff */
[----:B------:R-:W-:Y:S05]  /*a8d0*/  @!P0 BRA `(.L_x_305) ;  /* 0x0000000c00e48947 */ /* 0x000fea0003800000 */
[----:B------:R-:W0:Y:S01]  /*a8e0*/  LDC R0, c[0x0][0x28c] ;  /* 0x0000a300ff007b82 */ /* 0x000e220000000800 */
[----:B------:R-:W-:Y:S01]  /*a8f0*/  ULDC UR41, c[0x0][0x658] ;  /* 0x0001960000297ab9 */ /* 0x000fe20000000800 */
[----:B------:R-:W-:Y:S01]  /*a900*/  UMOV UR5, 0xffffffff ;  /* 0xffffffff00057882 */ /* 0x000fe20000000000 */
[----:B------:R-:W-:Y:S01]  /*a910*/  ULDC UR4, c[0x0][0xc] ;  /* 0x0000030000047ab9 */ /* 0x000fe20000000800 */
[----:B------:R-:W-:Y:S01]  /*a920*/  USHF.L.U32 UR42, UR5, UR41, URZ ;  /* 0x00000029052a7299 */ /* 0x000fe2000800063f */
[C---:B------:R-:W-:Y:S01]  /*a930*/  LOP3.LUT P1, RZ, R18.reuse, 0x7f, RZ, 0xc0, !PT ;  /* 0x0000007f12ff7812 */ /* 0x040fe2000782c0ff */
[----:B------:R-:W-:Y:S01]  /*a940*/  UMOV UR6, 0x1 ;  /* 0x0000000100067882 */ /* 0x000fe20000000000 */
[----:B------:R-:W-:Y:S01]  /*a950*/  LOP3.LUT P0, RZ, R18, 0x1f, RZ, 0xc0, !PT ;  /* 0x0000001f12ff7812 */ /* 0x000fe2000780c0ff */
[----:B------:R-:W-:Y:S01]  /*a960*/  ULDC UR5, c[0x0][0x10] ;  /* 0x0000040000057ab9 */ /* 0x000fe20000000800 */
[----:B------:R-:W-:Y:S01]  /*a970*/  USHF.L.U32 UR41, UR6, UR41, URZ ;  /* 0x0000002906297299 */ /* 0x000fe2000800063f */
[----:B------:R-:W-:Y:S01]  /*a980*/  BSSY B7, `(.L_x_305) ;  /* 0x00000ee000077945 */ /* 0x000fe20003800000 */
[----:B------:R-:W-:Y:S01]  /*a990*/  UIMAD.WIDE.U32 UR4, UR4, UR5, URZ ;  /* 0x00000005040472a5 */ /* 0x000fe2000f8e003f */
[----:B------:R-:W-:Y:S01]  /*a9a0*/  PLOP3.LUT P0, PT, P0, P1, PT, 0x8a, 0x0 ;  /* 0x000000000000781c */ /* 0x000fe20000703172 */
[----:B------:R-:W-:Y:S01]  /*a9b0*/  ULDC UR6, c[0x0][0x14] ;  /* 0x0000050000067ab9 */ /* 0x000fe20000000800 */
[----:B------:R-:W-:Y:S01]  /*a9c0*/  P2R R4, PR, RZ, 0x2 ;  /* 0x00000002ff047803 */ /* 0x000fe20000000000 */
[----:B------:R-:W-:Y:S01]  /*a9d0*/  UIMAD.WIDE.U32 UR38, UR4, UR6, URZ ;  /* 0x00000006042672a5 */ /* 0x000fe2000f8e003f */
[----:B------:R-:W-:Y:S01]  /*a9e0*/  IMAD.MOV.U32 R24, RZ, RZ, 0x1 ;  /* 0x00000001ff187424 */ /* 0x000fe200078e00ff */
[----:B------:R-:W-:Y:S01]  /*a9f0*/  UIMAD UR43, UR5, UR6, URZ ;  /* 0x00000006052b72a4 */ /* 0x000fe2000f8e023f */
[----:B------:R-:W-:Y:S01]  /*aa00*/  LOP3.LUT R26, R19, 0x2, RZ, 0xfc, !PT ;  /* 0x00000002131a7812 */ /* 0x000fe200078efcff */
[----:B------:R-:W-:Y:S01]  /*aa10*/  IMAD.MOV.U32 R27, RZ, RZ, 0x1 ;  /* 0x00000001ff1b7424 */ /* 0x000fe200078e00ff */
[----:B------:R-:W-:Y:S01]  /*aa20*/  P2R R32, PR, RZ, 0x1 ;  /* 0x00000001ff207803 */ /* 0x000fe20000000000 */
[----:B------:R-:W-:Y:S01]  /*aa30*/  IMAD.MOV.U32 R28, RZ, RZ, RZ ;  /* 0x000000ffff1c7224 */ /* 0x000fe200078e00ff */
[----:B------:R-:W-:Y:S01]  /*aa40*/  ULDC UR40, c[0x0][0x600] ;  /* 0x0001800000287ab9 */ /* 0x000fe20000000800 */
[----:B------:R-:W-:Y:S01]  /*aa50*/  ULOP3.LUT UR42, URZ, UR42, URZ, 0x33, !UPT ;  /* 0x0000002a3f2a7292 */ /* 0x000fe2000f8e333f */
[----:B0-----:R-:W-:Y:S01]  /*aa60*/  VIADD R0, R0, 0x7f ;  /* 0x0000007f00007836 */ /* 0x001fe20000000000 */
[----:B------:R-:W-:-:S02]  /*aa70*/  UIADD3 UR40, UR40, -0x1, URZ ;  /* 0xffffffff28287890 */ /* 0x000fc4000fffe03f */
[----:B------:R-:W-:Y:S02]  /*aa80*/  UIADD3 UR43, UR39, UR43, URZ ;  /* 0x0000002b272b7290 */ /* 0x000fe4000fffe03f */
[----:B------:R-:W-:Y:S01]  /*aa90*/  SHF.R.S32.HI R3, RZ, 0x1f, R0 ;  /* 0x0000001fff037819 */ /* 0x000fe20000011400 */
[----:B------:R-:W-:-:S03]  /*aaa0*/  ULDC.64 UR36, c[0x0][0x198] ;  /* 0x0000660000247ab9 */ /* 0x000fc60000000a00 */
[----:B------:R-:W-:-:S04]  /*aab0*/  LEA.HI R3, R3, R0, RZ, 0x7 ;  /* 0x0000000003037211 */ /* 0x000fc800078f38ff */
[----:B------:R-:W-:-:S05]  /*aac0*/  SHF.R.S32.HI R25, RZ, 0x7, R3 ;  /* 0x00000007ff197819 */ /* 0x000fca0000011403 */
[----:B------:R-:W-:-:S07]  /*aad0*/  VIADD R23, R25, 0x1 ;  /* 0x0000000119177836 */ /* 0x000fce0000000000 */
.L_x_319:
[----:B------:R-:W-:-:S03]  /*aae0*/  UMOV UR4, 0xffffffff ;  /* 0xffffffff00047882 */ /* 0x000fc60000000000 */
[----:B------:R-:W-:Y:S05]  /*aaf0*/  BRA.DIV UR4, `(.L_x_306) ;  /* 0x0000001204747947 */ /* 0x000fea000b800000 */
[----:B------:R-:W-:-:S13]  /*ab00*/  ELECT P6, URZ, PT ;  /* 0x00000000003f782f */ /* 0x000fda00038c0000 */
.L_x_332:
[----:B------:R-:W-:Y:S04]  /*ab10*/  BSSY B6, `(.L_x_307) ;  /* 0x0000062000067945 */ /* 0x000fe80003800000 */
[----:B------:R-:W-:Y:S05]  /*ab20*/  @!P6 BRA `(.L_x_308) ;  /* 0x000000040080e947 */ /* 0x000fea0003800000 */
[----:B------:R-:W0:Y:S01]  /*ab30*/  S2R R3, SR_CgaCtaId ;  /* 0x0000000000037919 */ /* 0x000e220000008800 */
[----:B------:R-:W-:-:S04]  /*ab40*/  MOV R22, 0x400 ;  /* 0x0000040000167802 */ /* 0x000fc80000000f00 */
[----:B0-----:R-:W-:-:S05]  /*ab50*/  LEA R22, R3, R22, 0x18 ;  /* 0x0000001603167211 */ /* 0x001fca00078ec0ff */
[----:B------:R-:W-:-:S05]  /*ab60*/  VIADD R0, R22, 0x800 ;  /* 0x0000080016007836 */ /* 0x000fca0000000000 */
[----:B------:R-:W-:-:S13]  /*ab70*/  LOP3.LUT P0, RZ, R0, 0x3ff, RZ, 0xc0, !PT ;  /* 0x000003ff00ff7812 */ /* 0x000fda000780c0ff */
[----:B------:R-:W-:Y:S05]  /*ab80*/  @!P0 BRA `(.L_x_309) ;  /* 0x0000000000408947 */ /* 0x000fea0003800000 */
[----:B------:R-:W-:Y:S01]  /*ab90*/  MOV R14, 0x0 ;  /* 0x00000000000e7802 */ /* 0x000fe20000000f00 */
[----:B------:R-:W-:Y:S01]  /*aba0*/  ULDC.64 UR4, c[0x4][0x70] ;  /* 0x01001c0000047ab9 */ /* 0x000fe20000000a00 */
[----:B------:R-:W-:Y:S01]  /*abb0*/  ULDC.64 UR6, c[0x4][0x8] ;  /* 0x0100020000067ab9 */ /* 0x000fe20000000a00 */
[----:B------:R-:W-:Y:S02]  /*abc0*/  IMAD.U32 R4, RZ, RZ, UR4 ;  /* 0x00000004ff047e24 */ /* 0x000fe4000f8e00ff */
[----:B------:R-:W-:Y:S01]  /*abd0*/  IMAD.U32 R5, RZ, RZ, UR5 ;  /* 0x00000005ff057e24 */ /* 0x000fe2000f8e00ff */
[----:B------:R-:W0:Y:S01]  /*abe0*/  LDC.64 R14, c[0x4][R14] ;  /* 0x010000000e0e7b82 */ /* 0x000e220000000a00 */
[----:B------:R-:W-:Y:S01]  /*abf0*/  ULDC.64 UR4, c[0x4][0x78] ;  /* 0x01001e0000047ab9 */ /* 0x000fe20000000a00 */
[----:B------:R-:W-:Y:S02]  /*ac00*/  IMAD.U32 R10, RZ, RZ, UR6 ;  /* 0x00000006ff0a7e24 */ /* 0x000fe4000f8e00ff */
[----:B------:R-:W-:-:S02]  /*ac10*/  IMAD.U32 R6, RZ, RZ, UR4 ;  /* 0x00000004ff067e24 */ /* 0x000fc4000f8e00ff */
[----:B------:R-:W-:Y:S02]  /*ac20*/  IMAD.U32 R7, RZ, RZ, UR5 ;  /* 0x00000005ff077e24 */ /* 0x000fe4000f8e00ff */
[----:B------:R-:W-:Y:S02]  /*ac30*/  IMAD.U32 R11, RZ, RZ, UR7 ;  /* 0x00000007ff0b7e24 */ /* 0x000fe4000f8e00ff */
[----:B------:R-:W-:Y:S02]  /*ac40*/  IMAD.MOV.U32 R8, RZ, RZ, 0x70 ;  /* 0x00000070ff087424 */ /* 0x000fe400078e00ff */
[----:B------:R-:W-:Y:S02]  /*ac50*/  IMAD.MOV.U32 R12, RZ, RZ, 0x1 ;  /* 0x00000001ff0c7424 */ /* 0x000fe400078e00ff */
[----:B------:R-:W-:-:S07]  /*ac60*/  IMAD.MOV.U32 R13, RZ, RZ, RZ ;  /* 0x000000ffff0d7224 */ /* 0x000fce00078e00ff */
[----:B------:R-:W-:-:S07]  /*ac70*/  LEPC R20, `(.L_x_309) ;  /* 0x000000001014794e */ /* 0x000fce0000000000 */
[----:B0-----:R-:W-:Y:S05]  /*ac80*/  CALL.ABS.NOINC R14 ;  /* 0x000000000e007343 */ /* 0x001fea0003c00000 */
.L_x_309:
        /* <DEDUP_REMOVED lines=19> */
.L_x_310:
[----:B------:R-:W0:Y:S02]  /*adc0*/  LDC R0, c[0x0][0x28c] ;  /* 0x0000a300ff007b82 */ /* 0x000e240000000800 */
[----:B0-----:R-:W-:-:S13]  /*add0*/  ISETP.GE.AND P0, PT, R0, 0x1, PT ;  /* 0x000000010000780c */ /* 0x001fda0003f06270 */
[----:B------:R-:W-:Y:S05]  /*ade0*/  @!P0 BRA `(.L_x_308) ;  /* 0x0000000000d08947 */ /* 0x000fea0003800000 */
[----:B------:R-:W-:Y:S02]  /*adf0*/  IMAD.SHL.U32 R30, R30, 0x100, RZ ;  /* 0x000001001e1e7824 */ /* 0x000fe400078e00ff */
[----:B------:R-:W-:Y:S02]  /*ae00*/  IMAD.SHL.U32 R31, R31, 0x80, RZ ;  /* 0x000000801f1f7824 */ /* 0x000fe400078e00ff */
[----:B------:R-:W-:Y:S02]  /*ae10*/  IMAD.MOV.U32 R8, RZ, RZ, RZ ;  /* 0x000000ffff087224 */ /* 0x000fe400078e00ff */
[----:B------:R-:W-:Y:S02]  /*ae20*/  IMAD.MOV.U32 R0, RZ, RZ, R23 ;  /* 0x000000ffff007224 */ /* 0x000fe400078e0017 */
[----:B------:R-:W-:Y:S02]  /*ae30*/  IMAD.MOV.U32 R3, RZ, RZ, R27 ;  /* 0x000000ffff037224 */ /* 0x000fe400078e001b */
[----:B------:R-:W-:-:S07]  /*ae40*/  IMAD.MOV.U32 R5, RZ, RZ, R28 ;  /* 0x000000ffff057224 */ /* 0x000fce00078e001c */
.L_x_314:
[----:B------:R-:W-:Y:S01]  /*ae50*/  IMAD R7, R5, 0x8, R22 ;  /* 0x0000000805077824 */ /* 0x000fe200078e0216 */
[----:B------:R-:W-:Y:S02]  /*ae60*/  SHF.L.U32 R4, R3, 0x1f, RZ ;  /* 0x0000001f03047819 */ /* 0x000fe400000006ff */
[----:B------:R-:W-:Y:S02]  /*ae70*/  LOP3.LUT P1, RZ, R18, 0x7f, RZ, 0xc0, !PT ;  /* 0x0000007f12ff7812 */ /* 0x000fe4000782c0ff */
[----:B------:R-:W0:Y:S11]  /*ae80*/  SYNCS.PHASECHK.TRANS64.TRYWAIT P0, [R7+URZ+0x20], R4 ;  /* 0x00002004070075a7 */ /* 0x000e36000800017f */
[----:B------:R-:W1:Y:S01]  /*ae90*/  @!P1 LDC R6, c[0x0][0x500] ;  /* 0x00014000ff069b82 */ /* 0x000e620000000800 */
[----:B0-----:R-:W-:Y:S05]  /*aea0*/  @!P0 BRA `(.L_x_311) ;  /* 0x0000000c00a88947 */ /* 0x001fea0003800000 */
.L_x_333:
[----:B------:R-:W-:Y:S02]  /*aeb0*/  LOP3.LUT P0, RZ, R18, 0x7f, RZ, 0xc0, !PT ;  /* 0x0000007f12ff7812 */ /* 0x000fe4000780c0ff */
[----:B0-----:R-:W-:-:S11]  /*aec0*/  PRMT R4, R26, 0x9910, RZ ;  /* 0x000099101a047816 */ /* 0x001fd600000000ff */
[----:B-1----:R0:W-:Y:S01]  /*aed0*/  @!P0 SYNCS.ARRIVE.TRANS64 RZ, [R7+URZ], R6 ;  /* 0x0000000607ff89a7 */ /* 0x0021e2000800003f */
[----:B------:R-:W-:-:S13]  /*aee0*/  ISETP.NE.AND P0, PT, R4, 0x2, PT ;  /* 0x000000020400780c */ /* 0x000fda0003f05270 */
[----:B0-----:R-:W-:Y:S05]  /*aef0*/  @P0 BRA `(.L_x_312) ;  /* 0x0000000000040947 */ /* 0x001fea0003800000 */
[----:B------:R-:W-:Y:S01]  /*af00*/  BPT.TRAP 0x1 ;  /* 0x000000040000795c */ /* 0x000fe20000300000 */
.L_x_312:
[----:B------:R-:W-:-:S13]  /*af10*/  ISETP.NE.AND P0, PT, R32, RZ, PT ;  /* 0x000000ff2000720c */ /* 0x000fda0003f05270 */
[----:B------:R-:W-:Y:S05]  /*af20*/  @P0 BRA `(.L_x_313) ;  /* 0x0000000000040947 */ /* 0x000fea0003800000 */
[----:B------:R-:W-:Y:S01]  /*af30*/  BPT.TRAP 0x1 ;  /* 0x000000040000795c */ /* 0x000fe20000300000 */
.L_x_313:
[--C-:B------:R-:W-:Y:S01]  /*af40*/  IMAD R4, R5, 0x4000, R22.reuse ;  /* 0x0000400005047824 */ /* 0x100fe200078e0216 */
[----:B------:R-:W-:Y:S01]  /*af50*/  R2UR UR17, R7 ;  /* 0x00000000071172ca */ /* 0x000fe200000e0000 */
[----:B------:R-:W-:Y:S01]  /*af60*/  IMAD R6, R5, 0x8000, R22 ;  /* 0x0000800005067824 */ /* 0x000fe200078e0216 */
[----:B------:R-:W-:Y:S01]  /*af70*/  R2UR UR19, R8 ;  /* 0x00000000081372ca */ /* 0x000fe200000e0000 */
[----:B------:R-:W-:Y:S01]  /*af80*/  VIADD R0, R0, 0xffffffff ;  /* 0xffffffff00007836 */ /* 0x000fe20000000000 */
[----:B------:R-:W-:Y:S01]  /*af90*/  R2UR UR16, R4 ;  /* 0x00000000041072ca */ /* 0x000fe200000e0000 */
[----:B------:R-:W-:Y:S01]  /*afa0*/  UIADD3 UR4, UP0, UR36, 0xf0, URZ ;  /* 0x000000f024047890 */ /* 0x000fe2000ff1e03f */
[----:B------:R-:W-:Y:S01]  /*afb0*/  R2UR UR8, R6 ;  /* 0x00000000060872ca */ /* 0x000fe200000e0000 */
[----:B------:R-:W-:Y:S01]  /*afc0*/  UIADD3 UR14, UP1, UR36, 0x1f0, URZ ;  /* 0x000001f0240e7890 */ /* 0x000fe2000ff3e03f */
[----:B------:R-:W-:Y:S01]  /*afd0*/  R2UR UR20, R29 ;  /* 0x000000001d1472ca */ /* 0x000fe200000e0000 */
[----:B------:R-:W-:Y:S01]  /*afe0*/  UIADD3.X UR5, URZ, UR37, URZ, UP0, !UPT ;  /* 0x000000253f057290 */ /* 0x000fe200087fe43f */
[----:B------:R-:W-:Y:S01]  /*aff0*/  R2UR UR18, R31 ;  /* 0x000000001f1272ca */ /* 0x000fe200000e0000 */
[----:B------:R-:W-:Y:S01]  /*b000*/  VIADD R5, R5, 0x1 ;  /* 0x0000000105057836 */ /* 0x000fe20000000000 */
[----:B------:R-:W-:Y:S01]  /*b010*/  R2UR UR11, R30 ;  /* 0x000000001e0b72ca */ /* 0x000fe200000e0000 */
[----:B------:R-:W-:Y:S01]  /*b020*/  UIADD3.X UR15, URZ, UR37, URZ, UP1, !UPT ;  /* 0x000000253f0f7290 */ /* 0x000fe20008ffe43f */
[----:B------:R-:W-:Y:S01]  /*b030*/  ISETP.GT.AND P1, PT, R0, 0x1, PT ;  /* 0x000000010000780c */ /* 0x000fe20003f24270 */
[----:B------:R-:W-:Y:S01]  /*b040*/  UMOV UR6, 0x0 ;  /* 0x0000000000067882 */ /* 0x000fe20000000000 */
[----:B------:R-:W-:Y:S01]  /*b050*/  ISETP.NE.AND P0, PT, R5, 0x4, PT ;  /* 0x000000040500780c */ /* 0x000fe20003f05270 */
[----:B------:R-:W-:Y:S01]  /*b060*/  UIADD3 UR16, UR16, 0x800, URZ ;  /* 0x0000080010107890 */ /* 0x000fe2000fffe03f */
[----:B------:R-:W-:Y:S01]  /*b070*/  VIADD R8, R8, 0x80 ;  /* 0x0000008008087836 */ /* 0x000fe20000000000 */
[----:B------:R-:W-:Y:S01]  /*b080*/  UIADD3 UR8, UR8, 0x10800, URZ ;  /* 0x0001080008087890 */ /* 0x000fe2000fffe03f */
[----:B------:R-:W-:Y:S01]  /*b090*/  SEL R4, RZ, 0x1, P0 ;  /* 0x00000001ff047807 */ /* 0x000fe20000000000 */
[----:B------:R-:W-:Y:S01]  /*b0a0*/  UMOV UR7, 0x10000000 ;  /* 0x1000000000077882 */ /* 0x000fe20000000000 */
[----:B------:R-:W-:Y:S01]  /*b0b0*/  UMOV UR9, UR17 ;  /* 0x0000001100097c82 */ /* 0x000fe20008000000 */
[----:B------:R-:W-:Y:S01]  /*b0c0*/  UMOV UR10, UR19 ;  /* 0x00000013000a7c82 */ /* 0x000fe20008000000 */
[----:B------:R-:W-:Y:S01]  /*b0d0*/  UMOV UR12, UR20 ;  /* 0x00000014000c7c82 */ /* 0x000fe20008000000 */
[----:B------:R-:W-:Y:S01]  /*b0e0*/  LOP3.LUT R3, R3, R4, RZ, 0x3c, !PT ;  /* 0x0000000403037212 */ /* 0x000fe200078e3cff */
[----:B------:R0:W-:Y:S01]  /*b0f0*/  UTMALDG.3D [UR16], [UR4], desc[UR6] ;  /* 0x00000610040075b4 */ /* 0x0001e20008011000 */
[----:B------:R-:W-:Y:S01]  /*b100*/  SEL R5, R5, RZ, P0 ;  /* 0x000000ff05057207 */ /* 0x000fe20000000000 */
[----:B------:R0:W-:Y:S02]  /*b110*/  UTMALDG.3D [UR8], [UR14], desc[UR6] ;  /* 0x000006080e0075b4 */ /* 0x0001e40008011000 */
[----:B0-----:R-:W-:Y:S05]  /*b120*/  @P1 BRA `(.L_x_314) ;  /* 0xfffffffc00481947 */ /* 0x001fea000383ffff */
.L_x_308:
[----:B------:R-:W-:Y:S05]  /*b130*/  BSYNC B6 ;  /* 0x0000000000067941 */ /* 0x000fea0003800000 */
.L_x_307:
[----:B------:R-:W-:Y:S01]  /*b140*/  LOP3.LUT P1, RZ, R24, 0xff, RZ, 0xc0, !PT ;  /* 0x000000ff18ff7812 */ /* 0x000fe2000782c0ff */
[----:B------:R-:W-:Y:S01]  /*b150*/  IMAD.IADD R28, R25, 0x1, R28 ;  /* 0x00000001191c7824 */ /* 0x000fe200078e021c */
[----:B------:R-:W-:Y:S01]  /*b160*/  IADD3 R16, P2, R16, UR38, RZ ;  /* 0x0000002610107c10 */ /* 0x000fe2000ff5e0ff */
[----:B------:R-:W-:Y:S01]  /*b170*/  ULDC.64 UR4, c[0x0][0x650] ;  /* 0x0001940000047ab9 */ /* 0x000fe20000000a00 */
[----:B------:R-:W-:Y:S01]  /*b180*/  BSSY B0, `(.L_x_315) ;  /* 0x000006b000007945 */ /* 0x000fe20003800000 */
[----:B------:R-:W-:Y:S01]  /*b190*/  IMAD.MOV.U32 R31, RZ, RZ, -0x1 ;  /* 0xffffffffff1f7424 */ /* 0x000fe200078e00ff */
[----:B------:R-:W-:Y:S01]  /*b1a0*/  SHF.R.U32.HI R0, RZ, 0x2, R28 ;  /* 0x00000002ff007819 */ /* 0x000fe2000001161c */
[----:B------:R-:W-:Y:S01]  /*b1b0*/  IMAD.MOV.U32 R30, RZ, RZ, -0x1 ;  /* 0xffffffffff1e7424 */ /* 0x000fe200078e00ff */
[----:B------:R-:W-:Y:S01]  /*b1c0*/  ISETP.GT.U32.AND P0, PT, R28, 0x3, PT ;  /* 0x000000031c00780c */ /* 0x000fe20003f04070 */
[----:B------:R-:W-:Y:S01]  /*b1d0*/  IMAD.MOV.U32 R29, RZ, RZ, -0x1 ;  /* 0xffffffffff1d7424 */ /* 0x000fe200078e00ff */
[----:B------:R-:W-:-:S02]  /*b1e0*/  LOP3.LUT R0, R0, 0x1, RZ, 0xc0, !PT ;  /* 0x0000000100007812 */ /* 0x000fc400078ec0ff */
[----:B------:R-:W-:Y:S01]  /*b1f0*/  ISETP.LT.U32.AND P0, PT, R25, 0x4, P0 ;  /* 0x000000041900780c */ /* 0x000fe20000701070 */
[----:B------:R-:W0:Y:S01]  /*b200*/  @P1 S2R R4, SR_CgaCtaId ;  /* 0x0000000000041919 */ /* 0x000e220000008800 */
[----:B------:R-:W-:Y:S02]  /*b210*/  @P1 MOV R3, 0x400 ;  /* 0x0000040000031802 */ /* 0x000fe40000000f00 */
[----:B------:R-:W-:Y:S02]  /*b220*/  IADD3.X R17, R17, UR43, RZ, P2, !PT ;  /* 0x0000002b11117c10 */ /* 0x000fe400097fe4ff */
[----:B------:R-:W-:Y:S02]  /*b230*/  ISETP.GE.U32.AND P2, PT, R16, UR4, PT ;  /* 0x0000000410007c0c */ /* 0x000fe4000bf46070 */
[----:B------:R-:W-:Y:S02]  /*b240*/  LOP3.LUT R28, R28, 0x3, RZ, 0xc0, !PT ;  /* 0x000000031c1c7812 */ /* 0x000fe400078ec0ff */
[----:B------:R-:W-:-:S02]  /*b250*/  PRMT R24, RZ, 0x7610, R24 ;  /* 0x00007610ff187816 */ /* 0x000fc40000000018 */
[----:B0-----:R-:W-:-:S04]  /*b260*/  @P1 LEA R3, R4, R3, 0x18 ;  /* 0x0000000304031211 */ /* 0x001fc800078ec0ff */
[----:B------:R0:W-:Y:S01]  /*b270*/  @P1 SYNCS.ARRIVE.TRANS64.A1T0 RZ, [R3+URZ+0x58], RZ ;  /* 0x000058ff03ff19a7 */ /* 0x0001e2000810003f */
[----:B------:R-:W-:Y:S02]  /*b280*/  ISETP.NE.U32.AND P1, PT, R0, 0x1, PT ;  /* 0x000000010000780c */ /* 0x000fe40003f25070 */
[----:B------:R-:W-:Y:S02]  /*b290*/  SEL R0, RZ, 0x1, !P0 ;  /* 0x00000001ff007807 */ /* 0x000fe40004000000 */
[----:B------:R-:W-:Y:S02]  /*b2a0*/  ISETP.GE.U32.AND.EX P0, PT, R17, UR5, PT, P2 ;  /* 0x0000000511007c0c */ /* 0x000fe4000bf06120 */
[----:B------:R-:W-:-:S04]  /*b2b0*/  ISETP.GT.U32.AND P1, PT, R25, 0x3, !P1 ;  /* 0x000000031900780c */ /* 0x000fc80004f24070 */
[----:B0-----:R-:W-:-:S04]  /*b2c0*/  SEL R3, RZ, 0x1, !P1 ;  /* 0x00000001ff037807 */ /* 0x001fc80004800000 */
[--C-:B------:R-:W-:Y:S02]  /*b2d0*/  LOP3.LUT R27, R3, R27, R0.reuse, 0x96, !PT ;  /* 0x0000001b031b7212 */ /* 0x100fe400078e9600 */
[----:B------:R-:W-:Y:S01]  /*b2e0*/  PRMT R0, RZ, 0x7610, R0 ;  /* 0x00007610ff007816 */ /* 0x000fe20000000000 */
[----:B------:R-:W-:Y:S06]  /*b2f0*/  @P0 BRA `(.L_x_316) ;  /* 0x00000004004c0947 */ /* 0x000fec0003800000 */
[----:B------:R-:W-:Y:S01]  /*b300*/  ULDC.64 UR4, c[0x0][0x628] ;  /* 0x00018a0000047ab9 */ /* 0x000fe20000000a00 */
[----:B------:R-:W0:Y:S01]  /*b310*/  S2R R10, SR_CTAID.X ;  /* 0x00000000000a7919 */ /* 0x000e220000002500 */
[----:B------:R-:W-:Y:S01]  /*b320*/  ISETP.NE.U32.AND P0, PT, RZ, UR4, PT ;  /* 0x00000004ff007c0c */ /* 0x000fe2000bf05070 */
[----:B------:R-:W-:Y:S01]  /*b330*/  ULDC UR7, c[0x0][0x630] ;  /* 0x00018c0000077ab9 */ /* 0x000fe20000000800 */
[----:B------:R-:W-:Y:S01]  /*b340*/  IMAD.MOV.U32 R4, RZ, RZ, R16 ;  /* 0x000000ffff047224 */ /* 0x000fe200078e0010 */
[----:B------:R-:W1:Y:S01]  /*b350*/  S2R R0, SR_CTAID.Y ;  /* 0x0000000000007919 */ /* 0x000e620000002600 */
[----:B------:R-:W-:Y:S01]  /*b360*/  ISETP.NE.AND.EX P0, PT, RZ, UR5, PT, P0 ;  /* 0x00000005ff007c0c */ /* 0x000fe2000bf05300 */
[----:B------:R-:W-:-:S12]  /*b370*/  IMAD.MOV.U32 R5, RZ, RZ, R17 ;  /* 0x000000ffff057224 */ /* 0x000fd800078e0011 */
[----:B------:R-:W-:Y:S05]  /*b380*/  @!P0 BRA `(.L_x_317) ;  /* 0x0000000000288947 */ /* 0x000fea0003800000 */
[----:B------:R-:W-:Y:S02]  /*b390*/  ULDC UR6, c[0x0][0x634] ;  /* 0x00018d0000067ab9 */ /* 0x000fe40000000800 */
[----:B------:R-:W-:-:S05]  /*b3a0*/  IADD3 R9, P0, R16, UR6, RZ ;  /* 0x0000000610097c10 */ /* 0x000fca000ff1e0ff */
[----:B------:R-:W-:-:S04]  /*b3b0*/  IMAD.X R3, RZ, RZ, R17, P0 ;  /* 0x000000ffff037224 */ /* 0x000fc800000e0611 */
[----:B------:R-:W-:-:S04]  /*b3c0*/  IMAD.WIDE.U32 R6, R3, UR4, RZ ;  /* 0x0000000403067c25 */ /* 0x000fc8000f8e00ff */
[----:B------:R-:W-:-:S04]  /*b3d0*/  IMAD.WIDE.U32 R6, P0, R9, UR5, R6 ;  /* 0x0000000509067c25 */ /* 0x000fc8000f800006 */
[----:B------:R-:W-:-:S04]  /*b3e0*/  IMAD.WIDE.U32 R8, R9, UR4, RZ ;  /* 0x0000000409087c25 */ /* 0x000fc8000f8e00ff */
[----:B------:R-:W-:Y:S01]  /*b3f0*/  IMAD.X R5, RZ, RZ, RZ, P0 ;  /* 0x000000ffff057224 */ /* 0x000fe200000e06ff */
[----:B------:R-:W-:Y:S01]  /*b400*/  IADD3 RZ, P0, R9, R6, RZ ;  /* 0x0000000609ff7210 */ /* 0x000fe20007f1e0ff */
[----:B------:R-:W-:-:S04]  /*b410*/  IMAD.MOV.U32 R4, RZ, RZ, R7 ;  /* 0x000000ffff047224 */ /* 0x000fc800078e0007 */
[----:B------:R-:W-:-:S08]  /*b420*/  IMAD.WIDE.U32.X R4, R3, UR5, R4, P0 ;  /* 0x0000000503047c25 */ /* 0x000fd000080e0404 */
.L_x_317:
[--C-:B------:R-:W-:Y:S01]  /*b430*/  SHF.R.U64 R29, R4, UR7, R5.reuse ;  /* 0x00000007041d7c19 */ /* 0x100fe20008001205 */
[----:B------:R-:W-:Y:S01]  /*b440*/  ULDC.64 UR4, c[0x0][0x620] ;  /* 0x0001880000047ab9 */ /* 0x000fe20000000a00 */
[----:B------:R-:W-:Y:S01]  /*b450*/  SHF.R.U32.HI R3, RZ, UR7, R5 ;  /* 0x00000007ff037c19 */ /* 0x000fe20008011605 */
[----:B------:R-:W2:Y:S01]  /*b460*/  LDC R15, c[0x0][0x144] ;  /* 0x00005100ff0f7b82 */ /* 0x000ea20000000800 */
[----:B------:R-:W-:Y:S01]  /*b470*/  IADD3 R6, P0, RZ, -R29, RZ ;  /* 0x8000001dff067210 */ /* 0x000fe20007f1e0ff */
[----:B------:R-:W-:Y:S01]  /*b480*/  ULDC.64 UR8, c[0x0][0x640] ;  /* 0x0001900000087ab9 */ /* 0x000fe20000000a00 */
[----:B0-----:R-:W-:Y:S01]  /*b490*/  I2FP.F32.U32 R7, R10 ;  /* 0x0000000a00077245 */ /* 0x001fe20000201000 */
[----:B------:R-:W-:Y:S02]  /*b4a0*/  ULDC UR6, c[0x0][0x608] ;  /* 0x0001820000067ab9 */ /* 0x000fe40000000800 */
[----:B------:R-:W-:Y:S01]  /*b4b0*/  IMAD.X R3, RZ, RZ, ~R3, P0 ;  /* 0x000000ffff037224 */ /* 0x000fe200000e0e03 */
[----:B------:R-:W-:Y:S01]  /*b4c0*/  ISETP.NE.U32.AND P0, PT, RZ, UR8, PT ;  /* 0x00000008ff007c0c */ /* 0x000fe2000bf05070 */
[----:B------:R-:W-:Y:S01]  /*b4d0*/  IMAD.WIDE.U32 R4, R6, UR4, R16 ;  /* 0x0000000406047c25 */ /* 0x000fe2000f8e0010 */
[----:B------:R-:W0:Y:S02]  /*b4e0*/  LDC R9, c[0x0][0x148] ;  /* 0x00005200ff097b82 */ /* 0x000e240000000800 */
[----:B------:R-:W-:Y:S01]  /*b4f0*/  ISETP.NE.AND.EX P0, PT, RZ, UR9, PT, P0 ;  /* 0x00000009ff007c0c */ /* 0x000fe2000bf05300 */
[----:B------:R-:W-:Y:S01]  /*b500*/  IMAD R3, R3, UR4, RZ ;  /* 0x0000000403037c24 */ /* 0x000fe2000f8e02ff */
[----:B------:R-:W-:-:S02]  /*b510*/  ULDC UR4, c[0x0][0x150] ;  /* 0x0000540000047ab9 */ /* 0x000fc40000000800 */
[----:B------:R-:W-:Y:S01]  /*b520*/  FMUL R7, R7, UR4 ;  /* 0x0000000407077c20 */ /* 0x000fe20008400000 */
[----:B------:R-:W-:Y:S01]  /*b530*/  IMAD R3, R6, UR5, R3 ;  /* 0x0000000506037c24 */ /* 0x000fe2000f8e0203 */
[----:B------:R-:W-:Y:S01]  /*b540*/  ULDC UR4, c[0x0][0x618] ;  /* 0x0001860000047ab9 */ /* 0x000fe20000000800 */
[----:B------:R-:W-:Y:S02]  /*b550*/  ULDC UR5, c[0x0][0x154] ;  /* 0x0000550000057ab9 */ /* 0x000fe40000000800 */
[----:B------:R-:W-:Y:S01]  /*b560*/  IMAD.IADD R5, R5, 0x1, R3 ;  /* 0x0000000105057824 */ /* 0x000fe200078e0203 */
[----:B------:R-:W3:Y:S04]  /*b570*/  F2I.U32.TRUNC.NTZ R7, R7 ;  /* 0x0000000700077305 */ /* 0x000ee8000020f000 */
[----:B------:R-:W-:-:S02]  /*b580*/  SHF.R.U64 R3, R4, UR4, R5 ;  /* 0x0000000404037c19 */ /* 0x000fc40008001205 */
[----:B-1----:R-:W-:-:S05]  /*b590*/  I2FP.F32.U32 R4, R0 ;  /* 0x0000000000047245 */ /* 0x002fca0000201000 */
[----:B------:R-:W-:Y:S01]  /*b5a0*/  FMUL R12, R4, UR5 ;  /* 0x00000005040c7c20 */ /* 0x000fe20008400000 */
[----:B------:R-:W-:Y:S01]  /*b5b0*/  SHF.R.U32.HI R4, RZ, UR4, R5 ;  /* 0x00000004ff047c19 */ /* 0x000fe20008011605 */
[----:B------:R-:W-:Y:S01]  /*b5c0*/  ULDC UR4, c[0x0][0x658] ;  /* 0x0001960000047ab9 */ /* 0x000fe20000000800 */
[----:B---3--:R-:W-:Y:S02]  /*b5d0*/  IMAD.MOV R7, RZ, RZ, -R7 ;  /* 0x000000ffff077224 */ /* 0x008fe400078e0a07 */
[--C-:B------:R-:W-:Y:S01]  /*b5e0*/  SHF.R.U64 R11, R3, UR6, R4.reuse ;  /* 0x00000006030b7c19 */ /* 0x100fe20008001204 */
[----:B------:R-:W1:Y:S01]  /*b5f0*/  F2I.U32.TRUNC.NTZ R12, R12 ;  /* 0x0000000c000c7305 */ /* 0x000e62000020f000 */
[----:B------:R-:W-:Y:S01]  /*b600*/  SHF.R.U32.HI R4, RZ, UR6, R4 ;  /* 0x00000006ff047c19 */ /* 0x000fe20008011604 */
[----:B--2---:R-:W-:-:S03]  /*b610*/  IMAD R10, R15, R7, R10 ;  /* 0x000000070f0a7224 */ /* 0x004fc600078e020a */
[--C-:B------:R-:W-:Y:S02]  /*b620*/  SHF.R.U64 R8, R11, UR4, R4.reuse ;  /* 0x000000040b087c19 */ /* 0x100fe40008001204 */
[----:B------:R-:W-:-:S03]  /*b630*/  SHF.R.U32.HI R13, RZ, UR4, R4 ;  /* 0x00000004ff0d7c19 */ /* 0x000fc60008011604 */
[----:B------:R-:W-:Y:S02]  /*b640*/  IMAD.MOV.U32 R4, RZ, RZ, R8 ;  /* 0x000000ffff047224 */ /* 0x000fe400078e0008 */
[----:B------:R-:W-:Y:S01]  /*b650*/  IMAD.MOV.U32 R5, RZ, RZ, R13 ;  /* 0x000000ffff057224 */ /* 0x000fe200078e000d */
[----:B01----:R-:W-:Y:S06]  /*b660*/  @!P0 BRA `(.L_x_318) ;  /* 0x0000000000288947 */ /* 0x003fec0003800000 */
[----:B------:R-:W-:Y:S02]  /*b670*/  ULDC UR4, c[0x0][0x64c] ;  /* 0x0001930000047ab9 */ /* 0x000fe40000000800 */
[----:B------:R-:W-:-:S05]  /*b680*/  IADD3 R5, P0, R8, UR4, RZ ;  /* 0x0000000408057c10 */ /* 0x000fca000ff1e0ff */
[----:B------:R-:W-:-:S04]  /*b690*/  IMAD.X R13, RZ, RZ, R13, P0 ;  /* 0x000000ffff0d7224 */ /* 0x000fc800000e060d */
[----:B------:R-:W-:-:S04]  /*b6a0*/  IMAD.WIDE.U32 R6, R13, UR8, RZ ;  /* 0x000000080d067c25 */ /* 0x000fc8000f8e00ff */
[----:B------:R-:W-:-:S04]  /*b6b0*/  IMAD.WIDE.U32 R6, P0, R5, UR9, R6 ;  /* 0x0000000905067c25 */ /* 0x000fc8000f800006 */
[----:B------:R-:W-:-:S04]  /*b6c0*/  IMAD.WIDE.U32 R4, R5, UR8, RZ ;  /* 0x0000000805047c25 */ /* 0x000fc8000f8e00ff */
[----:B------:R-:W-:Y:S01]  /*b6d0*/  IMAD.MOV.U32 R4, RZ, RZ, R7 ;  /* 0x000000ffff047224 */ /* 0x000fe200078e0007 */
[----:B------:R-:W-:Y:S01]  /*b6e0*/  IADD3 RZ, P1, R5, R6, RZ ;  /* 0x0000000605ff7210 */ /* 0x000fe20007f3e0ff */
[----:B------:R-:W-:-:S04]  /*b6f0*/  IMAD.X R5, RZ, RZ, RZ, P0 ;  /* 0x000000ffff057224 */ /* 0x000fc800000e06ff */
[----:B------:R-:W-:-:S08]  /*b700*/  IMAD.WIDE.U32.X R4, R13, UR9, R4, P1 ;  /* 0x000000090d047c25 */ /* 0x000fd000088e0404 */
.L_x_318:
[----:B------:R-:W-:Y:S01]  /*b710*/  ISETP.NE.AND P0, PT, R2, 0x1, PT ;  /* 0x000000010200780c */ /* 0x000fe20003f05270 */
[----:B------:R-:W-:Y:S01]  /*b720*/  ULDC UR4, c[0x0][0x648] ;  /* 0x0001920000047ab9 */ /* 0x000fe20000000800 */
[----:B------:R-:W-:Y:S01]  /*b730*/  LOP3.LUT R11, R11, UR42, RZ, 0xc0, !PT ;  /* 0x0000002a0b0b7c12 */ /* 0x000fe2000f8ec0ff */
[----:B------:R-:W-:Y:S01]  /*b740*/  IMAD.MOV R12, RZ, RZ, -R12 ;  /* 0x000000ffff0c7224 */ /* 0x000fe200078e0a0c */
[----:B------:R-:W-:Y:S01]  /*b750*/  SHF.R.U64 R4, R4, UR4, R5 ;  /* 0x0000000404047c19 */ /* 0x000fe20008001205 */
[----:B------:R-:W-:Y:S01]  /*b760*/  ULDC UR4, c[0x0][0x638] ;  /* 0x00018e0000047ab9 */ /* 0x000fe20000000800 */
[----:B------:R-:W-:Y:S01]  /*b770*/  LOP3.LUT R31, R3, UR40, RZ, 0xc0, !PT ;  /* 0x00000028031f7c12 */ /* 0x000fe2000f8ec0ff */
[----:B------:R-:W-:Y:S02]  /*b780*/  ULDC UR5, c[0x0][0x610] ;  /* 0x0001840000057ab9 */ /* 0x000fe40000000800 */
[----:B------:R-:W-:Y:S02]  /*b790*/  IMAD.MOV R5, RZ, RZ, -R4 ;  /* 0x000000ffff057224 */ /* 0x000fe400078e0a04 */
[----:B------:R-:W-:-:S02]  /*b7a0*/  IMAD R11, R4, UR41, R11 ;  /* 0x00000029040b7c24 */ /* 0x000fc4000f8e020b */
[----:B------:R-:W-:Y:S02]  /*b7b0*/  @P0 IMAD R10, R9, R12, R0 ;  /* 0x0000000c090a0224 */ /* 0x000fe400078e0200 */
[----:B------:R-:W-:Y:S01]  /*b7c0*/  IMAD R8, R5, UR4, R8 ;  /* 0x0000000405087c24 */ /* 0x000fe2000f8e0208 */
[----:B------:R-:W-:Y:S01]  /*b7d0*/  ULDC UR4, c[0x0][0x600] ;  /* 0x0001800000047ab9 */ /* 0x000fe20000000800 */
[----:B------:R-:W-:Y:S02]  /*b7e0*/  IMAD R10, R11, UR5, R10 ;  /* 0x000000050b0a7c24 */ /* 0x000fe4000f8e020a */
[----:B------:R-:W-:Y:S02]  /*b7f0*/  IMAD R31, R8, UR4, R31 ;  /* 0x00000004081f7c24 */ /* 0x000fe4000f8e021f */
[----:B------:R-:W-:-:S03]  /*b800*/  IMAD.MOV.U32 R0, RZ, RZ, 0x1 ;  /* 0x00000001ff007424 */ /* 0x000fc600078e00ff */
[----:B------:R-:W-:Y:S02]  /*b810*/  SEL R30, R31, R10, !P0 ;  /* 0x0000000a1f1e7207 */ /* 0x000fe40004000000 */
[----:B------:R-:W-:-:S07]  /*b820*/  SEL R31, R10, R31, !P0 ;  /* 0x0000001f0a1f7207 */ /* 0x000fce0004000000 */
.L_x_316:
[----:B------:R-:W-:Y:S05]  /*b830*/  BSYNC B0 ;  /* 0x0000000000007941 */ /* 0x000fea0003800000 */
.L_x_315:
[----:B------:R-:W-:-:S13]  /*b840*/  LOP3.LUT P0, RZ, R0, 0xff, RZ, 0xc0, !PT ;  /* 0x000000ff00ff7812 */ /* 0x000fda000780c0ff */
[----:B------:R-:W-:Y:S05]  /*b850*/  @P0 BRA `(.L_x_319) ;  /* 0xfffffff000a00947 */ /* 0x000fea000383ffff */
[----:B------:R-:W-:Y:S05]  /*b860*/  BSYNC B7 ;  /* 0x0000000000077941 */ /* 0x000fea0003800000 */
.L_x_305:
[----:B------:R-:W-:-:S03]  /*b870*/  UMOV UR4, 0xffffffff ;  /* 0xffffffff00047882 */ /* 0x000fc60000000000 */
[----:B------:R-:W-:Y:S05]  /*b880*/  BRA.DIV UR4, `(.L_x_320) ;  /* 0x0000000604447947 */ /* 0x000fea000b800000 */
[----:B------:R-:W-:-:S13]  /*b890*/  ELECT P6, URZ, PT ;  /* 0x00000000003f782f */ /* 0x000fda00038c0000 */
.L_x_336:
[----:B------:R-:W-:Y:S04]  /*b8a0*/  BSSY B0, `(.L_x_321) ;  /* 0x000002b000007945 */ /* 0x000fe80003800000 */
[----:B------:R-:W-:Y:S05]  /*b8b0*/  @!P6 BRA `(.L_x_322) ;  /* 0x0000000000a4e947 */ /* 0x000fea0003800000 */
[----:B------:R-:W-:-:S04]  /*b8c0*/  LOP3.LUT R19, R19, 0x2, RZ, 0xfc, !PT ;  /* 0x0000000213137812 */ /* 0x000fc800078efcff */
[----:B------:R-:W-:-:S13]  /*b8d0*/  ISETP.NE.AND P0, PT, R19, 0x3, PT ;  /* 0x000000031300780c */ /* 0x000fda0003f05270 */
[----:B------:R-:W-:Y:S05]  /*b8e0*/  @!P0 BRA `(.L_x_323) ;  /* 0x0000000000048947 */ /* 0x000fea0003800000 */
[----:B------:R-:W-:Y:S01]  /*b8f0*/  BPT.TRAP 0x1 ;  /* 0x000000040000795c */ /* 0x000fe20000300000 */
.L_x_323:
[----:B------:R-:W0:Y:S01]  /*b900*/  S2R R3, SR_CgaCtaId ;  /* 0x0000000000037919 */ /* 0x000e220000008800 */
[----:B------:R-:W-:Y:S02]  /*b910*/  MOV R0, 0x400 ;  /* 0x0000040000007802 */ /* 0x000fe40000000f00 */
[----:B------:R-:W-:Y:S02]  /*b920*/  SHF.L.U32 R2, R27, 0x1f, RZ ;  /* 0x0000001f1b027819 */ /* 0x000fe400000006ff */
[----:B0-----:R-:W-:-:S05]  /*b930*/  LEA R3, R3, R0, 0x18 ;  /* 0x0000000003037211 */ /* 0x001fca00078ec0ff */
[----:B------:R-:W-:-:S04]  /*b940*/  VIADD R3, R3, 0x20 ;  /* 0x0000002003037836 */ /* 0x000fc80000000000 */
[C---:B------:R-:W-:Y:S02]  /*b950*/  IMAD R5, R28.reuse, 0x8, R3 ;  /* 0x000000081c057824 */ /* 0x040fe400078e0203 */
[----:B------:R-:W-:Y:S02]  /*b960*/  VIADD R28, R28, 0x1 ;  /* 0x000000011c1c7836 */ /* 0x000fe40000000000 */
[----:B------:R-:W0:Y:S03]  /*b970*/  SYNCS.PHASECHK.TRANS64.TRYWAIT P0, [R5+URZ], R2 ;  /* 0x00000002050075a7 */ /* 0x000e26000800017f */
[----:B------:R-:W-:-:S04]  /*b980*/  ISETP.NE.AND P1, PT, R28, 0x4, PT ;  /* 0x000000041c00780c */ /* 0x000fc80003f25270 */
[----:B------:R-:W-:Y:S02]  /*b990*/  SEL R0, RZ, 0x1, P1 ;  /* 0x00000001ff007807 */ /* 0x000fe40000800000 */
[----:B------:R-:W-:Y:S02]  /*b9a0*/  SEL R28, R28, RZ, P1 ;  /* 0x000000ff1c1c7207 */ /* 0x000fe40000800000 */
[----:B------:R-:W-:-:S03]  /*b9b0*/  LOP3.LUT R27, R27, R0, RZ, 0x3c, !PT ;  /* 0x000000001b1b7212 */ /* 0x000fc600078e3cff */
[----:B------:R-:W-:Y:S01]  /*b9c0*/  IMAD R7, R28, 0x8, R3 ;  /* 0x000000081c077824 */ /* 0x000fe200078e0203 */
[----:B------:R-:W-:Y:S01]  /*b9d0*/  SHF.L.U32 R4, R27, 0x1f, RZ ;  /* 0x0000001f1b047819 */ /* 0x000fe200000006ff */
[----:B0-----:R-:W-:Y:S06]  /*b9e0*/  @!P0 BRA `(.L_x_324) ;  /* 0x00000004000c8947 */ /* 0x001fec0003800000 */
.L_x_337:
[----:B------:R-:W1:Y:S01]  /*b9f0*/  SYNCS.PHASECHK.TRANS64.TRYWAIT P0, [R7+URZ], R4 ;  /* 0x00000004070075a7 */ /* 0x000e62000800017f */
[----:B------:R-:W-:-:S05]  /*ba00*/  VIADD R0, R28, 0x1 ;  /* 0x000000011c007836 */ /* 0x000fca0000000000 */
[----:B------:R-:W-:-:S04]  /*ba10*/  ISETP.NE.AND P1, PT, R0, 0x4, PT ;  /* 0x000000040000780c */ /* 0x000fc80003f25270 */
[----:B0-----:R-:W-:Y:S02]  /*ba20*/  SEL R2, RZ, 0x1, P1 ;  /* 0x00000001ff027807 */ /* 0x001fe40000800000 */
[----:B------:R-:W-:Y:S02]  /*ba30*/  SEL R0, R0, RZ, P1 ;  /* 0x000000ff00007207 */ /* 0x000fe40000800000 */
[----:B------:R-:W-:-:S03]  /*ba40*/  LOP3.LUT R27, R27, R2, RZ, 0x3c, !PT ;  /* 0x000000021b1b7212 */ /* 0x000fc600078e3cff */
[----:B------:R-:W-:Y:S01]  /*ba50*/  IMAD R6, R0, 0x8, R3 ;  /* 0x0000000800067824 */ /* 0x000fe200078e0203 */
[----:B------:R-:W-:Y:S01]  /*ba60*/  SHF.L.U32 R5, R27, 0x1f, RZ ;  /* 0x0000001f1b057819 */ /* 0x000fe200000006ff */
[----:B-1----:R-:W-:Y:S06]  /*ba70*/  @!P0 BRA `(.L_x_325) ;  /* 0x0000000000fc8947 */ /* 0x002fec0003800000 */
.L_x_338:
[----:B------:R-:W1:Y:S01]  /*ba80*/  SYNCS.PHASECHK.TRANS64.TRYWAIT P0, [R6+URZ], R5 ;  /* 0x00000005060075a7 */ /* 0x000e62000800017f */
[----:B------:R-:W-:-:S05]  /*ba90*/  VIADD R0, R0, 0x1 ;  /* 0x0000000100007836 */ /* 0x000fca0000000000 */
[----:B------:R-:W-:-:S04]  /*baa0*/  ISETP.NE.AND P1, PT, R0, 0x4, PT ;  /* 0x000000040000780c */ /* 0x000fc80003f25270 */
[----:B------:R-:W-:Y:S02]  /*bab0*/  SEL R2, RZ, 0x1, P1 ;  /* 0x00000001ff027807 */ /* 0x000fe40000800000 */
[----:B------:R-:W-:Y:S02]  /*bac0*/  SEL R0, R0, RZ, P1 ;  /* 0x000000ff00007207 */ /* 0x000fe40000800000 */
[----:B------:R-:W-:Y:S01]  /*bad0*/  LOP3.LUT R2, R27, R2, RZ, 0x3c, !PT ;  /* 0x000000021b027212 */ /* 0x000fe200078e3cff */
[----:B-1----:R-:W-:Y:S06]  /*bae0*/  @!P0 BRA `(.L_x_326) ;  /* 0x0000000000f48947 */ /* 0x002fec0003800000 */
.L_x_339:
[----:B------:R-:W-:Y:S01]  /*baf0*/  IMAD R3, R0, 0x8, R3 ;  /* 0x0000000800037824 */ /* 0x000fe200078e0203 */
[----:B------:R-:W-:-:S07]  /*bb00*/  SHF.L.U32 R0, R2, 0x1f, RZ ;  /* 0x0000001f02007819 */ /* 0x000fce00000006ff */
.L_x_327:
[----:B--2---:R2:W3:Y:S02]  /*bb10*/  SYNCS.PHASECHK.TRANS64.TRYWAIT P0, [R3+URZ], R0 ;  /* 0x00000000030075a7 */ /* 0x0044e4000800017f */
[----:B---3--:R-:W-:Y:S05]  /*bb20*/  @!P0 NANOSLEEP.SYNCS 0x989680 ;  /* 0x009896800000895d */ /* 0x008fea0003900000 */
[----:B------:R-:W3:Y:S02]  /*bb30*/  @!P0 SYNCS.PHASECHK.TRANS64 P0, [R3+URZ], R0 ;  /* 0x00000000030085a7 */ /* 0x000ee4000800007f */
[----:B---3--:R-:W-:Y:S05]  /*bb40*/  @!P0 BRA `(.L_x_327) ;  /* 0xfffffffc00f08947 */ /* 0x008fea000383ffff */
.L_x_322:
[----:B------:R-:W-:Y:S05]  /*bb50*/  BSYNC B0 ;  /* 0x0000000000007941 */ /* 0x000fea0003800000 */
.L_x_321:
[----:B------:R-:W-:Y:S05]  /*bb60*/  EXIT ;  /* 0x000000000000794d */ /* 0x000fea0003800000 */
.L_x_16:
[----:B------:R-:W-:Y:S02]  /*bb70*/  IMAD.MOV.U32 R12, RZ, RZ, RZ ;  /* 0x000000ffff0c7224 */ /* 0x000fe400078e00ff */
[----:B------:R-:W-:Y:S02]  /*bb80*/  IMAD.MOV.U32 R11, RZ, RZ, 0x1f ;  /* 0x0000001fff0b7424 */ /* 0x000fe400078e00ff */
[----:B------:R-:W-:-:S07]  /*bb90*/  IMAD.MOV.U32 R15, RZ, RZ, -0x1 ;  /* 0xffffffffff0f7424 */ /* 0x000fce00078e00ff */
[----:B012--5:R-:W-:Y:S05]  /*bba0*/  WARPSYNC.COLLECTIVE R15, `(.L_x_328) ;  /* 0x000000000f087348 */ /* 0x027fea0003c00000 */
[----:B------:R3:W4:Y:S02]  /*bbb0*/  SHFL.IDX P6, R14, R13, R12, R11 ;  /* 0x0000000c0d0e7389 */ /* 0x00072400000c000b */
[----:B012345:R-:W-:Y:S01]  /*bbc0*/  ENDCOLLECTIVE ;  /* 0x000000000000791b */ /* 0x03ffe20003800000 */
.L_x_328:
[----:B------:R-:W-:Y:S05]  /*bbd0*/  BRA `(.L_x_329) ;  /* 0xffffff5400d47947 */ /* 0x000fea000383ffff */
.L_x_20:
[----:B-1----:R1:W3:Y:S02]  /*bbe0*/  SYNCS.PHASECHK.TRANS64.TRYWAIT P1, [R4+URZ], R3 ;  /* 0x00000003040075a7 */ /* 0x0022e4000802017f */
[----:B---3--:R-:W-:Y:S05]  /*bbf0*/  @!P1 NANOSLEEP.SYNCS 0x989680 ;  /* 0x009896800000995d */ /* 0x008fea0003900000 */
[----:B------:R-:W3:Y:S02]  /*bc00*/  @!P1 SYNCS.PHASECHK.TRANS64 P1, [R4+URZ], R3 ;  /* 0x00000003040095a7 */ /* 0x000ee4000802007f */
[----:B---3--:R-:W-:Y:S05]  /*bc10*/  @!P1 BRA `(.L_x_20) ;  /* 0xfffffffc00f09947 */ /* 0x008fea000383ffff */
[----:B------:R-:W-:Y:S05]  /*bc20*/  BRA `(.L_x_19) ;  /* 0xffffff5800007947 */ /* 0x000fea000383ffff */
.L_x_25:
[----:B0-----:R0:W1:Y:S02]  /*bc30*/  SYNCS.PHASECHK.TRANS64.TRYWAIT P1, [R7+URZ], R8 ;  /* 0x00000008070075a7 */ /* 0x001064000802017f */
[----:B-1----:R-:W-:Y:S05]  /*bc40*/  @!P1 NANOSLEEP.SYNCS 0x989680 ;  /* 0x009896800000995d */ /* 0x002fea0003900000 */
[----:B------:R-:W1:Y:S02]  /*bc50*/  @!P1 SYNCS.PHASECHK.TRANS64 P1, [R7+URZ], R8 ;  /* 0x00000008070095a7 */ /* 0x000e64000802007f */
[----:B-1----:R-:W-:Y:S05]  /*bc60*/  @!P1 BRA `(.L_x_25) ;  /* 0xfffffffc00f09947 */ /* 0x002fea000383ffff */
[----:B------:R-:W-:Y:S05]  /*bc70*/  BRA `(.L_x_24) ;  /* 0xffffff6000dc7947 */ /* 0x000fea000383ffff */
.L_x_33:
[----:B0-----:R0:W1:Y:S02]  /*bc80*/  SYNCS.PHASECHK.TRANS64.TRYWAIT P1, [R10+URZ], R9 ;  /* 0x000000090a0075a7 */ /* 0x001064000802017f */
[----:B-1----:R-:W-:Y:S05]  /*bc90*/  @!P1 NANOSLEEP.SYNCS 0x989680 ;  /* 0x009896800000995d */ /* 0x002fea0003900000 */
[----:B------:R-:W1:Y:S02]  /*bca0*/  @!P1 SYNCS.PHASECHK.TRANS64 P1, [R10+URZ], R9 ;  /* 0x000000090a0095a7 */ /* 0x000e64000802007f */
[----:B-1----:R-:W-:Y:S05]  /*bcb0*/  @!P1 BRA `(.L_x_33) ;  /* 0xfffffffc00f09947 */ /* 0x002fea000383ffff */
[----:B------:R-:W-:Y:S05]  /*bcc0*/  BRA `(.L_x_32) ;  /* 0xffffff6c00a47947 */ /* 0x000fea000383ffff */
.L_x_306:
[----:B------:R-:W-:Y:S01]  /*bcd0*/  BSSY B0, `(.L_x_330) ;  /* 0x0000006000007945 */ /* 0x000fe20003800000 */
[----:B------:R-:W-:-:S07]  /*bce0*/  IMAD.MOV.U32 R15, RZ, RZ, -0x1 ;  /* 0xffffffffff0f7424 */ /* 0x000fce00078e00ff */
[----:B------:R-:W-:Y:S05]  /*bcf0*/  WARPSYNC.COLLECTIVE R15, `(.L_x_331) ;  /* 0x000000000f0c7348 */ /* 0x000fea0003c00000 */
[----:B------:R-:W-:Y:S02]  /*bd00*/  ELECT P6, UR62, PT ;  /* 0x00000000003e782f */ /* 0x000fe400038c0000 */
[----:B------:R-:W-:Y:S01]  /*bd10*/  MOV R14, UR62 ;  /* 0x0000003e000e7c02 */ /* 0x000fe20008000f00 */
[----:B------:R-:W-:Y:S10]  /*bd20*/  ENDCOLLECTIVE ;  /* 0x000000000000791b */ /* 0x000ff40003800000 */
.L_x_331:
[----:B------:R-:W-:Y:S05]  /*bd30*/  BSYNC B0 ;  /* 0x0000000000007941 */ /* 0x000fea0003800000 */
.L_x_330:
[----:B------:R-:W-:Y:S05]  /*bd40*/  BRA `(.L_x_332) ;  /* 0xffffffec00707947 */ /* 0x000fea000383ffff */
.L_x_311:
[----:B0-----:R0:W2:Y:S02]  /*bd50*/  SYNCS.PHASECHK.TRANS64.TRYWAIT P0, [R7+URZ+0x20], R4 ;  /* 0x00002004070075a7 */ /* 0x0010a4000800017f */
[----:B--2---:R-:W-:Y:S05]  /*bd60*/  @!P0 NANOSLEEP.SYNCS 0x989680 ;  /* 0x009896800000895d */ /* 0x004fea0003900000 */
[----:B------:R-:W2:Y:S02]  /*bd70*/  @!P0 SYNCS.PHASECHK.TRANS64 P0, [R7+URZ+0x20], R4 ;  /* 0x00002004070085a7 */ /* 0x000ea4000800007f */
[----:B--2---:R-:W-:Y:S05]  /*bd80*/  @!P0 BRA `(.L_x_311) ;  /* 0xfffffffc00f08947 */ /* 0x004fea000383ffff */
[----:B------:R-:W-:Y:S05]  /*bd90*/  BRA `(.L_x_333) ;  /* 0xfffffff000447947 */ /* 0x000fea000383ffff */
.L_x_320:
[----:B------:R-:W-:Y:S01]  /*bda0*/  BSSY B0, `(.L_x_334) ;  /* 0x0000006000007945 */ /* 0x000fe20003800000 */
[----:B------:R-:W-:-:S07]  /*bdb0*/  IMAD.MOV.U32 R15, RZ, RZ, -0x1 ;  /* 0xffffffffff0f7424 */ /* 0x000fce00078e00ff */
[----:B------:R-:W-:Y:S05]  /*bdc0*/  WARPSYNC.COLLECTIVE R15, `(.L_x_335) ;  /* 0x000000000f0c7348 */ /* 0x000fea0003c00000 */
[----:B------:R-:W-:Y:S02]  /*bdd0*/  ELECT P6, UR62, PT ;  /* 0x00000000003e782f */ /* 0x000fe400038c0000 */
[----:B------:R-:W-:Y:S01]  /*bde0*/  MOV R14, UR62 ;  /* 0x0000003e000e7c02 */ /* 0x000fe20008000f00 */
[----:B------:R-:W-:Y:S10]  /*bdf0*/  ENDCOLLECTIVE ;  /* 0x000000000000791b */ /* 0x000ff40003800000 */
.L_x_335:
[----:B------:R-:W-:Y:S05]  /*be00*/  BSYNC B0 ;  /* 0x0000000000007941 */ /* 0x000fea0003800000 */
.L_x_334:
[----:B------:R-:W-:Y:S05]  /*be10*/  BRA `(.L_x_336) ;  /* 0xfffffff800a07947 */ /* 0x000fea000383ffff */
.L_x_324:
[----:B0-----:R0:W1:Y:S02]  /*be20*/  SYNCS.PHASECHK.TRANS64.TRYWAIT P0, [R5+URZ], R2 ;  /* 0x00000002050075a7 */ /* 0x001064000800017f */
[----:B-1----:R-:W-:Y:S05]  /*be30*/  @!P0 NANOSLEEP.SYNCS 0x989680 ;  /* 0x009896800000895d */ /* 0x002fea0003900000 */
[----:B------:R-:W1:Y:S02]  /*be40*/  @!P0 SYNCS.PHASECHK.TRANS64 P0, [R5+URZ], R2 ;  /* 0x00000002050085a7 */ /* 0x000e64000800007f */
[----:B-1----:R-:W-:Y:S05]  /*be50*/  @!P0 BRA `(.L_x_324) ;  /* 0xfffffffc00f08947 */ /* 0x002fea000383ffff */
[----:B------:R-:W-:Y:S05]  /*be60*/  BRA `(.L_x_337) ;  /* 0xfffffff800e07947 */ /* 0x000fea000383ffff */
.L_x_325:
[----:B0-----:R0:W1:Y:S02]  /*be70*/  SYNCS.PHASECHK.TRANS64.TRYWAIT P0, [R7+URZ], R4 ;  /* 0x00000004070075a7 */ /* 0x001064000800017f */
[----:B-1----:R-:W-:Y:S05]  /*be80*/  @!P0 NANOSLEEP.SYNCS 0x989680 ;  /* 0x009896800000895d */ /* 0x002fea0003900000 */
[----:B------:R-:W1:Y:S02]  /*be90*/  @!P0 SYNCS.PHASECHK.TRANS64 P0, [R7+URZ], R4 ;  /* 0x00000004070085a7 */ /* 0x000e64000800007f */
[----:B-1----:R-:W-:Y:S05]  /*bea0*/  @!P0 BRA `(.L_x_325) ;  /* 0xfffffffc00f08947 */ /* 0x002fea000383ffff */
[----:B------:R-:W-:Y:S05]  /*beb0*/  BRA `(.L_x_338) ;  /* 0xfffffff800f07947 */ /* 0x000fea000383ffff */
.L_x_326:
[----:B-1----:R1:W2:Y:S02]  /*bec0*/  SYNCS.PHASECHK.TRANS64.TRYWAIT P0, [R6+URZ], R5 ;  /* 0x00000005060075a7 */ /* 0x0022a4000800017f */
[----:B--2---:R-:W-:Y:S05]  /*bed0*/  @!P0 NANOSLEEP.SYNCS 0x989680 ;  /* 0x009896800000895d */ /* 0x004fea0003900000 */
[----:B------:R-:W2:Y:S02]  /*bee0*/  @!P0 SYNCS.PHASECHK.TRANS64 P0, [R6+URZ], R5 ;  /* 0x00000005060085a7 */ /* 0x000ea4000800007f */
[----:B--2---:R-:W-:Y:S05]  /*bef0*/  @!P0 BRA `(.L_x_326) ;  /* 0xfffffffc00f08947 */ /* 0x004fea000383ffff */
[----:B------:R-:W-:Y:S05]  /*bf00*/  BRA `(.L_x_339) ;  /* 0xfffffff800f87947 */ /* 0x000fea000383ffff */
.L_x_340:
[----:B------:R-:W-:-:S00]  /*bf10*/  BRA `(.L_x_340) ;  /* 0xfffffffc00fc7947 */ /* 0x000fc0000383ffff */
[----:B------:R-:W-:-:S00]  /*bf20*/  NOP ;  /* 0x0000000000007918 */ /* 0x000fc00000000000 */
        /* <DEDUP_REMOVED lines=13> */
.L_x_341:


//--------------------- .nv.global.init           --------------------------
	.section	.nv.global.init,"aw",@progbits
.nv.global.init:
	.type		$str$24,@object
	.size		$str$24,($str$25 - $str$24)
$str$24:
        /*0000*/ 	.byte	0x28, 0x61, 0x64, 0x64, 0x72, 0x65, 0x73, 0x73, 0x20, 0x26, 0x20, 0x6d, 0x61, 0x73, 0x6b, 0x29
        /*0010*/ 	.byte	0x20, 0x3d, 0x3d, 0x20, 0x30, 0x00
	.type		$str$25,@object
	.size		$str$25,(__unnamed_1 - $str$25)
$str$25:
        /*0016*/ 	.byte	0x2f, 0x74, 0x6d, 0x70, 0x2f, 0x63, 0x75, 0x74, 0x6c, 0x61, 0x73, 0x73, 0x5f, 0x73, 0x77, 0x65
        /*0026*/ 	.byte	0x65, 0x70, 0x5f, 0x73, 0x72, 0x63, 0x2f, 0x69, 0x6e, 0x63, 0x6c, 0x75, 0x64, 0x65, 0x2f, 0x63
        /*0036*/ 	.byte	0x75, 0x74, 0x65, 0x2f, 0x70, 0x6f, 0x69, 0x6e, 0x74, 0x65, 0x72, 0x5f, 0x66, 0x6c, 0x61, 0x67
        /*0046*/ 	.byte	0x67, 0x65, 0x64, 0x2e, 0x68, 0x70, 0x70, 0x00
	.type		__unnamed_1,@object
	.size		__unnamed_1,(__unnamed_2 - __unnamed_1)
__unnamed_1:
        /*004e*/ 	.byte	0x61, 0x75, 0x74, 0x6f, 0x20, 0x63, 0x75, 0x74, 0x65, 0x3a, 0x3a, 0x61, 0x73, 0x5f, 0x70, 0x6f
        /* <DEDUP_REMOVED lines=27> */
        /*020e*/ 	.byte	0x34, 0x3e, 0x3e, 0x3e, 0x3e, 0x3e, 0x20, 0x26, 0x5d, 0x00
	.type		__unnamed_2,@object
	.size		__unnamed_2,(.L_1 - __unnamed_2)
__unnamed_2:
        /* <DEDUP_REMOVED lines=29> */
.L_1:


//--------------------- .nv.shared._ZN7cutlass13device_kernelINS_4gemm6kernel13GemmUniversalIN4cute5tupleIJiiiiEEENS1_10collective13CollectiveMmaINS1_39MainloopSm90TmaGmmaRmemAWarpSpecializedILi4ENS5_IJNS4_1CILi1EEESB_SB_EEENS1_35KernelTmaWarpSpecializedCooperativeEEENS5_IJNSA_ILi128EEENSA_ILi256EEESF_EEEaNS5_IJlSB_lEEEaNS5_IJSB_llEEENS4_8TiledMMAINS4_8MMA_AtomIJNS4_4SM904GMMA27MMA_64x256x32_S32S8S8_RS_TNEEEENS4_6LayoutINS5_IJNSA_ILi2EEESB_SB_EEENS5_IJSB_NSA_ILi0EEEST_EEEEENS5_IJNS4_10UnderscoreESW_SW_EEEEENS4_13SM90_TMA_LOADENS4_14ComposedLayoutINS4_7SwizzleILi3ELi4ELi3EEENS4_18smem_ptr_flag_bitsILi8EEENSQ_INS5_IJNSA_ILi8EEESF_EEENS5_IJSF_SB_EEEEEEEvNS4_8identityESZ_NS10_IS12_S14_NSQ_INS5_IJSF_S15_EEENS5_IJSB_SF_EEEEEEENS4_9Copy_AtomIJNS4_39AutoVectorizingCopyWithAssumedAlignmentILi128EEEaEEES1A_EENS_8epilogue10collective6detail29Sm90TmaWarpSpecializedAdapterINS1L_15DefaultEpilogueIaSI_SI_NS1K_6thread17LinearCombinationIaLi1EiiLNS1P_9ScaleType4KindE0ELNS_15FloatRoundStyleE2EaEENS1_15EpilogueDefaultEEEEEvvEEEEvNT_6ParamsE --------------------------
	.section	.nv.shared._ZN7cutlass13device_kernelINS_4gemm6kernel13GemmUniversalIN4cute5tupleIJiiiiEEENS1_10collective13CollectiveMmaINS1_39MainloopSm90TmaGmmaRmemAWarpSpecializedILi4ENS5_IJNS4_1CILi1EEESB_SB_EEENS1_35KernelTmaWarpSpecializedCooperativeEEENS5_IJNSA_ILi128EEENSA_ILi256EEESF_EEEaNS5_IJlSB_lEEEaNS5_IJSB_llEEENS4_8TiledMMAINS4_8MMA_AtomIJNS4_4SM904GMMA27MMA_64x256x32_S32S8S8_RS_TNEEEENS4_6LayoutINS5_IJNSA_ILi2EEESB_SB_EEENS5_IJSB_NSA_ILi0EEEST_EEEEENS5_IJNS4_10UnderscoreESW_SW_EEEEENS4_13SM90_TMA_LOADENS4_14ComposedLayoutINS4_7SwizzleILi3ELi4ELi3EEENS4_18smem_ptr_flag_bitsILi8EEENSQ_INS5_IJNSA_ILi8EEESF_EEENS5_IJSF_SB_EEEEEEEvNS4_8identityESZ_NS10_IS12_S14_NSQ_INS5_IJSF_S15_EEENS5_IJSB_SF_EEEEEEENS4_9Copy_AtomIJNS4_39AutoVectorizingCopyWithAssumedAlignmentILi128EEEaEEES1A_EENS_8epilogue10collective6detail29Sm90TmaWarpSpecializedAdapterINS1L_15DefaultEpilogueIaSI_SI_NS1K_6thread17LinearCombinationIaLi1EiiLNS1P_9ScaleType4KindE0ELNS_15FloatRoundStyleE2EaEENS1_15EpilogueDefaultEEEEEvvEEEEvNT_6ParamsE,"aw",@nobits
	.sectionflags	@""
	.align	16
	.zero		1024


//--------------------- .nv.shared.reserved.0     --------------------------
	.section	.nv.shared.reserved.0,"aw",@nobits
	.weak		__nv_reservedSMEM_offset_0_alias
	.size		__nv_reservedSMEM_offset_0_alias, 0, 0
	.other		__nv_reservedSMEM_offset_0_alias,@"STO_CUDA_RESERVED_SHARED STV_DEFAULT"
__nv_reservedSMEM_offset_0_alias:
	.zero		0


//--------------------- .nv.global                --------------------------
	.section	.nv.global,"aw",@nobits
.nv.global:
	.type		_ZN40_INTERNAL_912136b3_4_k_cu_f0735c35_332824cute1_E,@object
	.size		_ZN40_INTERNAL_912136b3_4_k_cu_f0735c35_332824cute1_E,(_ZN40_INTERNAL_912136b3_4_k_cu_f0735c35_332824cuda3std3__45__cpo6cbeginE - _ZN40_INTERNAL_912136b3_4_k_cu_f0735c35_332824cute1_E)
_ZN40_INTERNAL_912136b3_4_k_cu_f0735c35_332824cute1_E:
	.zero		1
	.type		_ZN40_INTERNAL_912136b3_4_k_cu_f0735c35_332824cuda3std3__45__cpo6cbeginE,@object
	.size		_ZN40_INTERNAL_912136b3_4_k_cu_f0735c35_332824cuda3std3__45__cpo6cbeginE,(_ZN40_INTERNAL_912136b3_4_k_cu_f0735c35_332824cuda3std3__48in_placeE - _ZN40_INTERNAL_912136b3_4_k_cu_f0735c35_332824cuda3std3__45__cpo6cbeginE)
_ZN40_INTERNAL_912136b3_4_k_cu_f0735c35_332824cuda3std3__45__cpo6cbeginE:
	.zero		1
	.type		_ZN40_INTERNAL_912136b3_4_k_cu_f0735c35_332824cuda3std3__48in_placeE,@object
	.size		_ZN40_INTERNAL_912136b3_4_k_cu_f0735c35_332824cuda3std3__48in_placeE,(_ZN40_INTERNAL_912136b3_4_k_cu_f0735c35_332824cuda3std6ranges3__45__cpo9iter_moveE - _ZN40_INTERNAL_912136b3_4_k_cu_f0735c35_332824cuda3std3__48in_placeE)
_ZN40_INTERNAL_912136b3_4_k_cu_f0735c35_332824cuda3std3__48in_placeE:
	.zero		1
	.type		_ZN40_INTERNAL_912136b3_4_k_cu_f0735c35_332824cuda3std6ranges3__45__cpo9iter_moveE,@object
	.size		_ZN40_INTERNAL_912136b3_4_k_cu_f0735c35_332824cuda3std6ranges3__45__cpo9iter_moveE,(_ZN40_INTERNAL_912136b3_4_k_cu_f0735c35_332824cuda3std3__45__cpo5beginE - _ZN40_INTERNAL_912136b3_4_k_cu_f0735c35_332824cuda3std6ranges3__45__cpo9iter_moveE)
_ZN40_INTERNAL_912136b3_4_k_cu_f0735c35_332824cuda3std6ranges3__45__cpo9iter_moveE:
	.zero		1
	.type		_ZN40_INTERNAL_912136b3_4_k_cu_f0735c35_332824cuda3std3__45__cpo5beginE,@object
	.size		_ZN40_INTERNAL_912136b3_4_k_cu_f0735c35_332824cuda3std3__45__cpo5beginE,(_ZN40_INTERNAL_912136b3_4_k_cu_f0735c35_332824cuda3std3__442_GLOBAL__N__912136b3_4_k_cu_f0735c35_332826ignoreE - _ZN40_INTERNAL_912136b3_4_k_cu_f0735c35_332824cuda3std3__45__cpo5beginE)
_ZN40_INTERNAL_912136b3_4_k_cu_f0735c35_332824cuda3std3__45__cpo5beginE:
	.zero		1
	.type		_ZN40_INTERNAL_912136b3_4_k_cu_f0735c35_332824cuda3std3__442_GLOBAL__N__912136b3_4_k_cu_f0735c35_332826ignoreE,@object
	.size		_ZN40_INTERNAL_912136b3_4_k_cu_f0735c35_332824cuda3std3__442_GLOBAL__N__912136b3_4_k_cu_f0735c35_332826ignoreE,(_ZN40_INTERNAL_912136b3_4_k_cu_f0735c35_332824cute7productE - _ZN40_INTERNAL_912136b3_4_k_cu_f0735c35_332824cuda3std3__442_GLOBAL__N__912136b3_4_k_cu_f0735c35_332826ignoreE)
_ZN40_INTERNAL_912136b3_4_k_cu_f0735c35_332824cuda3std3__442_GLOBAL__N__912136b3_4_k_cu_f0735c35_332826ignoreE:
	.zero		1
	.type		_ZN40_INTERNAL_912136b3_4_k_cu_f0735c35_332824cute7productE,@object
	.size		_ZN40_INTERNAL_912136b3_4_k_cu_f0735c35_332824cute7productE,(_ZN40_INTERNAL_912136b3_4_k_cu_f0735c35_332824cuda3std3__45__cpo3endE - _ZN40_INTERNAL_912136b3_4_k_cu_f0735c35_332824cute7productE)
_ZN40_INTERNAL_912136b3_4_k_cu_f0735c35_332824cute7productE:
	.zero		1
	.type		_ZN40_INTERNAL_912136b3_4_k_cu_f0735c35_332824cuda3std3__45__cpo3endE,@object
	.size		_ZN40_INTERNAL_912136b3_4_k_cu_f0735c35_332824cuda3std3__45__cpo3endE,(_ZN40_INTERNAL_912136b3_4_k_cu_f0735c35_332824cuda3std3__419piecewise_constructE - _ZN40_INTERNAL_912136b3_4_k_cu_f0735c35_332824cuda3std3__45__cpo3endE)
_ZN40_INTERNAL_912136b3_4_k_cu_f0735c35_332824cuda3std3__45__cpo3endE:
	.zero		1
	.type		_ZN40_INTERNAL_912136b3_4_k_cu_f0735c35_332824cuda3std3__419piecewise_constructE,@object
	.size		_ZN40_INTERNAL_912136b3_4_k_cu_f0735c35_332824cuda3std3__419piecewise_constructE,(_ZN40_INTERNAL_912136b3_4_k_cu_f0735c35_332824cuda3std3__45__cpo4cendE - _ZN40_INTERNAL_912136b3_4_k_cu_f0735c35_332824cuda3std3__419piecewise_constructE)
_ZN40_INTERNAL_912136b3_4_k_cu_f0735c35_332824cuda3std3__419piecewise_constructE:
	.zero		1
	.type		_ZN40_INTERNAL_912136b3_4_k_cu_f0735c35_332824cuda3std3__45__cpo4cendE,@object
	.size		_ZN40_INTERNAL_912136b3_4_k_cu_f0735c35_332824cuda3std3__45__cpo4cendE,(_ZN40_INTERNAL_912136b3_4_k_cu_f0735c35_332824cuda3std6ranges3__45__cpo4swapE - _ZN40_INTERNAL_912136b3_4_k_cu_f0735c35_332824cuda3std3__45__cpo4cendE)
_ZN40_INTERNAL_912136b3_4_k_cu_f0735c35_332824cuda3std3__45__cpo4cendE:
	.zero		1
	.type		_ZN40_INTERNAL_912136b3_4_k_cu_f0735c35_332824cuda3std6ranges3__45__cpo4swapE,@object
	.size		_ZN40_INTERNAL_912136b3_4_k_cu_f0735c35_332824cuda3std6ranges3__45__cpo4swapE,(.L_9 - _ZN40_INTERNAL_912136b3_4_k_cu_f0735c35_332824cuda3std6ranges3__45__cpo4swapE)
_ZN40_INTERNAL_912136b3_4_k_cu_f0735c35_332824cuda3std6ranges3__45__cpo4swapE:
	.zero		1
.L_9:


//--------------------- .nv.constant0._ZN7cutlass13device_kernelINS_4gemm6kernel13GemmUniversalIN4cute5tupleIJiiiiEEENS1_10collective13CollectiveMmaINS1_39MainloopSm90TmaGmmaRmemAWarpSpecializedILi4ENS5_IJNS4_1CILi1EEESB_SB_EEENS1_35KernelTmaWarpSpecializedCooperativeEEENS5_IJNSA_ILi128EEENSA_ILi256EEESF_EEEaNS5_IJlSB_lEEEaNS5_IJSB_llEEENS4_8TiledMMAINS4_8MMA_AtomIJNS4_4SM904GMMA27MMA_64x256x32_S32S8S8_RS_TNEEEENS4_6LayoutINS5_IJNSA_ILi2EEESB_SB_EEENS5_IJSB_NSA_ILi0EEEST_EEEEENS5_IJNS4_10UnderscoreESW_SW_EEEEENS4_13SM90_TMA_LOADENS4_14ComposedLayoutINS4_7SwizzleILi3ELi4ELi3EEENS4_18smem_ptr_flag_bitsILi8EEENSQ_INS5_IJNSA_ILi8EEESF_EEENS5_IJSF_SB_EEEEEEEvNS4_8identityESZ_NS10_IS12_S14_NSQ_INS5_IJSF_S15_EEENS5_IJSB_SF_EEEEEEENS4_9Copy_AtomIJNS4_39AutoVectorizingCopyWithAssumedAlignmentILi128EEEaEEES1A_EENS_8epilogue10collective6detail29Sm90TmaWarpSpecializedAdapterINS1L_15DefaultEpilogueIaSI_SI_NS1K_6thread17LinearCombinationIaLi1EiiLNS1P_9ScaleType4KindE0ELNS_15FloatRoundStyleE2EaEENS1_15EpilogueDefaultEEEEEvvEEEEvNT_6ParamsE --------------------------
	.section	.nv.constant0._ZN7cutlass13device_kernelINS_4gemm6kernel13GemmUniversalIN4cute5tupleIJiiiiEEENS1_10collective13CollectiveMmaINS1_39MainloopSm90TmaGmmaRmemAWarpSpecializedILi4ENS5_IJNS4_1CILi1EEESB_SB_EEENS1_35KernelTmaWarpSpecializedCooperativeEEENS5_IJNSA_ILi128EEENSA_ILi256EEESF_EEEaNS5_IJlSB_lEEEaNS5_IJSB_llEEENS4_8TiledMMAINS4_8MMA_AtomIJNS4_4SM904GMMA27MMA_64x256x32_S32S8S8_RS_TNEEEENS4_6LayoutINS5_IJNSA_ILi2EEESB_SB_EEENS5_IJSB_NSA_ILi0EEEST_EEEEENS5_IJNS4_10UnderscoreESW_SW_EEEEENS4_13SM90_TMA_LOADENS4_14ComposedLayoutINS4_7SwizzleILi3ELi4ELi3EEENS4_18smem_ptr_flag_bitsILi8EEENSQ_INS5_IJNSA_ILi8EEESF_EEENS5_IJSF_SB_EEEEEEEvNS4_8identityESZ_NS10_IS12_S14_NSQ_INS5_IJSF_S15_EEENS5_IJSB_SF_EEEEEEENS4_9Copy_AtomIJNS4_39AutoVectorizingCopyWithAssumedAlignmentILi128EEEaEEES1A_EENS_8epilogue10collective6detail29Sm90TmaWarpSpecializedAdapterINS1L_15DefaultEpilogueIaSI_SI_NS1K_6thread17LinearCombinationIaLi1EiiLNS1P_9ScaleType4KindE0ELNS_15FloatRoundStyleE2EaEENS1_15EpilogueDefaultEEEEEvvEEEEvNT_6ParamsE,"a",@progbits
	.sectionflags	@""
	.align	4
.nv.constant0._ZN7cutlass13device_kernelINS_4gemm6kernel13GemmUniversalIN4cute5tupleIJiiiiEEENS1_10collective13CollectiveMmaINS1_39MainloopSm90TmaGmmaRmemAWarpSpecializedILi4ENS5_IJNS4_1CILi1EEESB_SB_EEENS1_35KernelTmaWarpSpecializedCooperativeEEENS5_IJNSA_ILi128EEENSA_ILi256EEESF_EEEaNS5_IJlSB_lEEEaNS5_IJSB_llEEENS4_8TiledMMAINS4_8MMA_AtomIJNS4_4SM904GMMA27MMA_64x256x32_S32S8S8_RS_TNEEEENS4_6LayoutINS5_IJNSA_ILi2EEESB_SB_EEENS5_IJSB_NSA_ILi0EEEST_EEEEENS5_IJNS4_10UnderscoreESW_SW_EEEEENS4_13SM90_TMA_LOADENS4_14ComposedLayoutINS4_7SwizzleILi3ELi4ELi3EEENS4_18smem_ptr_flag_bitsILi8EEENSQ_INS5_IJNSA_ILi8EEESF_EEENS5_IJSF_SB_EEEEEEEvNS4_8identityESZ_NS10_IS12_S14_NSQ_INS5_IJSF_S15_EEENS5_IJSB_SF_EEEEEEENS4_9Copy_AtomIJNS4_39AutoVectorizingCopyWithAssumedAlignmentILi128EEEaEEES1A_EENS_8epilogue10collective6detail29Sm90TmaWarpSpecializedAdapterINS1L_15DefaultEpilogueIaSI_SI_NS1K_6thread17LinearCombinationIaLi1EiiLNS1P_9ScaleType4KindE0ELNS_15FloatRoundStyleE2EaEENS1_15EpilogueDefaultEEEEEvvEEEEvNT_6ParamsE:
	.zero		1664


//--------------------- SYMBOLS --------------------------

	.type		.nv.reservedSmem.offset0,@object
	.size		.nv.reservedSmem.offset0,0x4
	.type		__assertfail,@function
